//
// Generated by NVIDIA NVVM Compiler
//
// Compiler Build ID: CL-36424714
// Cuda compilation tools, release 13.0, V13.0.88
// Based on NVVM 20.0.0
//

.version 9.0
.target sm_100
.address_size 64

	// .globl	_Z8exchangeP9page_hashPiS1_iS0_i

.visible .entry _Z8exchangeP9page_hashPiS1_iS0_i(
	.param .u64 .ptr .align 1 _Z8exchangeP9page_hashPiS1_iS0_i_param_0,
	.param .u64 .ptr .align 1 _Z8exchangeP9page_hashPiS1_iS0_i_param_1,
	.param .u64 .ptr .align 1 _Z8exchangeP9page_hashPiS1_iS0_i_param_2,
	.param .u32 _Z8exchangeP9page_hashPiS1_iS0_i_param_3,
	.param .u64 .ptr .align 1 _Z8exchangeP9page_hashPiS1_iS0_i_param_4,
	.param .u32 _Z8exchangeP9page_hashPiS1_iS0_i_param_5
)
{
	.reg .pred 	%p<4>;
	.reg .b32 	%r<14>;
	.reg .b64 	%rd<27>;

	ld.param.u64 	%rd3, [_Z8exchangeP9page_hashPiS1_iS0_i_param_0];
	ld.param.u64 	%rd4, [_Z8exchangeP9page_hashPiS1_iS0_i_param_1];
	ld.param.u64 	%rd5, [_Z8exchangeP9page_hashPiS1_iS0_i_param_2];
	ld.param.u32 	%r3, [_Z8exchangeP9page_hashPiS1_iS0_i_param_3];
	ld.param.u64 	%rd6, [_Z8exchangeP9page_hashPiS1_iS0_i_param_4];
	ld.param.u32 	%r4, [_Z8exchangeP9page_hashPiS1_iS0_i_param_5];
	cvta.to.global.u64 	%rd1, %rd6;
	mov.u32 	%r5, %ctaid.x;
	mov.u32 	%r6, %ntid.x;
	mov.u32 	%r7, %tid.x;
	mad.lo.s32 	%r1, %r5, %r6, %r7;
	setp.ge.s32 	%p1, %r1, %r4;
	@%p1 bra 	$L__BB0_4;
	cvta.to.global.u64 	%rd7, %rd3;
	mul.wide.s32 	%rd8, %r1, 4;
	add.s64 	%rd2, %rd7, %rd8;
	ld.global.u32 	%r2, [%rd2+224];
	shr.u32 	%r8, %r2, %r3;
	and.b32  	%r9, %r8, 1;
	setp.eq.b32 	%p2, %r9, 1;
	not.pred 	%p3, %p2;
	@%p3 bra 	$L__BB0_3;
	cvta.to.global.u64 	%rd9, %rd5;
	add.s64 	%rd11, %rd9, %rd8;
	ld.global.u32 	%r10, [%rd11];
	mul.wide.s32 	%rd12, %r10, 4;
	add.s64 	%rd13, %rd1, %rd12;
	st.global.u32 	[%rd13+224], %r2;
	add.s64 	%rd14, %rd2, %rd8;
	ld.global.u64 	%rd15, [%rd14+8];
	ld.global.u32 	%r11, [%rd11];
	mul.wide.s32 	%rd16, %r11, 8;
	add.s64 	%rd17, %rd1, %rd16;
	st.global.u64 	[%rd17+8], %rd15;
	bra.uni 	$L__BB0_4;
$L__BB0_3:
	cvta.to.global.u64 	%rd18, %rd4;
	add.s64 	%rd20, %rd18, %rd8;
	ld.global.u32 	%r12, [%rd20];
	mul.wide.s32 	%rd21, %r12, 4;
	add.s64 	%rd22, %rd1, %rd21;
	st.global.u32 	[%rd22+224], %r2;
	add.s64 	%rd23, %rd2, %rd8;
	ld.global.u64 	%rd24, [%rd23+8];
	ld.global.u32 	%r13, [%rd20];
	mul.wide.s32 	%rd25, %r13, 8;
	add.s64 	%rd26, %rd1, %rd25;
	st.global.u64 	[%rd26+8], %rd24;
$L__BB0_4:
	ret;

}
	// .globl	_Z9prefixSumPiS_S_S_ii
.visible .entry _Z9prefixSumPiS_S_S_ii(
	.param .u64 .ptr .align 1 _Z9prefixSumPiS_S_S_ii_param_0,
	.param .u64 .ptr .align 1 _Z9prefixSumPiS_S_S_ii_param_1,
	.param .u64 .ptr .align 1 _Z9prefixSumPiS_S_S_ii_param_2,
	.param .u64 .ptr .align 1 _Z9prefixSumPiS_S_S_ii_param_3,
	.param .u32 _Z9prefixSumPiS_S_S_ii_param_4,
	.param .u32 _Z9prefixSumPiS_S_S_ii_param_5
)
{
	.reg .pred 	%p<4>;
	.reg .b32 	%r<14>;
	.reg .b64 	%rd<18>;

	ld.param.u64 	%rd1, [_Z9prefixSumPiS_S_S_ii_param_0];
	ld.param.u64 	%rd2, [_Z9prefixSumPiS_S_S_ii_param_1];
	ld.param.u64 	%rd3, [_Z9prefixSumPiS_S_S_ii_param_2];
	ld.param.u64 	%rd4, [_Z9prefixSumPiS_S_S_ii_param_3];
	ld.param.u32 	%r3, [_Z9prefixSumPiS_S_S_ii_param_4];
	ld.param.u32 	%r2, [_Z9prefixSumPiS_S_S_ii_param_5];
	mov.u32 	%r4, %ctaid.x;
	mov.u32 	%r5, %ntid.x;
	mov.u32 	%r6, %tid.x;
	mad.lo.s32 	%r1, %r4, %r5, %r6;
	setp.ge.s32 	%p1, %r1, %r3;
	setp.lt.s32 	%p2, %r1, %r2;
	or.pred  	%p3, %p1, %p2;
	@%p3 bra 	$L__BB1_2;
	cvta.to.global.u64 	%rd5, %rd2;
	cvta.to.global.u64 	%rd6, %rd4;
	cvta.to.global.u64 	%rd7, %rd1;
	cvta.to.global.u64 	%rd8, %rd3;
	sub.s32 	%r7, %r1, %r2;
	mul.wide.s32 	%rd9, %r7, 4;
	add.s64 	%rd10, %rd5, %rd9;
	ld.global.u32 	%r8, [%rd10];
	mul.wide.s32 	%rd11, %r2, 4;
	add.s64 	%rd12, %rd10, %rd11;
	ld.global.u32 	%r9, [%rd12];
	add.s32 	%r10, %r9, %r8;
	mul.wide.s32 	%rd13, %r1, 4;
	add.s64 	%rd14, %rd6, %rd13;
	st.global.u32 	[%rd14], %r10;
	add.s64 	%rd15, %rd7, %rd9;
	ld.global.u32 	%r11, [%rd15];
	add.s64 	%rd16, %rd15, %rd11;
	ld.global.u32 	%r12, [%rd16];
	add.s32 	%r13, %r12, %r11;
	add.s64 	%rd17, %rd8, %rd13;
	st.global.u32 	[%rd17], %r13;
$L__BB1_2:
	ret;

}
	// .globl	_Z9writebackP9page_hashS0_i
.visible .entry _Z9writebackP9page_hashS0_i(
	.param .u64 .ptr .align 1 _Z9writebackP9page_hashS0_i_param_0,
	.param .u64 .ptr .align 1 _Z9writebackP9page_hashS0_i_param_1,
	.param .u32 _Z9writebackP9page_hashS0_i_param_2
)
{
	.reg .pred 	%p<2>;
	.reg .b32 	%r<7>;
	.reg .b64 	%rd<11>;

	ld.param.u64 	%rd1, [_Z9writebackP9page_hashS0_i_param_0];
	ld.param.u64 	%rd2, [_Z9writebackP9page_hashS0_i_param_1];
	ld.param.u32 	%r2, [_Z9writebackP9page_hashS0_i_param_2];
	mov.u32 	%r3, %ctaid.x;
	mov.u32 	%r4, %ntid.x;
	mov.u32 	%r5, %tid.x;
	mad.lo.s32 	%r1, %r3, %r4, %r5;
	setp.ge.s32 	%p1, %r1, %r2;
	@%p1 bra 	$L__BB2_2;
	cvta.to.global.u64 	%rd3, %rd2;
	cvta.to.global.u64 	%rd4, %rd1;
	mul.wide.s32 	%rd5, %r1, 4;
	add.s64 	%rd6, %rd3, %rd5;
	ld.global.u32 	%r6, [%rd6+224];
	add.s64 	%rd7, %rd4, %rd5;
	st.global.u32 	[%rd7+224], %r6;
	add.s64 	%rd8, %rd6, %rd5;
	ld.global.u64 	%rd9, [%rd8+8];
	add.s64 	%rd10, %rd7, %rd5;
	st.global.u64 	[%rd10+8], %rd9;
$L__BB2_2:
	ret;

}
	// .globl	_Z7addrankPiS_ii
.visible .entry _Z7addrankPiS_ii(
	.param .u64 .ptr .align 1 _Z7addrankPiS_ii_param_0,
	.param .u64 .ptr .align 1 _Z7addrankPiS_ii_param_1,
	.param .u32 _Z7addrankPiS_ii_param_2,
	.param .u32 _Z7addrankPiS_ii_param_3
)
{
	.reg .pred 	%p<2>;
	.reg .b32 	%r<12>;
	.reg .b64 	%rd<8>;

	ld.param.u64 	%rd1, [_Z7addrankPiS_ii_param_0];
	ld.param.u64 	%rd2, [_Z7addrankPiS_ii_param_1];
	ld.param.u32 	%r2, [_Z7addrankPiS_ii_param_2];
	ld.param.u32 	%r3, [_Z7addrankPiS_ii_param_3];
	mov.u32 	%r4, %ctaid.x;
	mov.u32 	%r5, %ntid.x;
	mov.u32 	%r6, %tid.x;
	mad.lo.s32 	%r1, %r4, %r5, %r6;
	setp.ge.s32 	%p1, %r1, %r3;
	@%p1 bra 	$L__BB3_2;
	cvta.to.global.u64 	%rd3, %rd1;
	cvta.to.global.u64 	%rd4, %rd2;
	mul.wide.s32 	%rd5, %r1, 4;
	add.s64 	%rd6, %rd3, %rd5;
	ld.global.u32 	%r7, [%rd6];
	add.s32 	%r8, %r2, %r7;
	add.s32 	%r9, %r8, -1;
	st.global.u32 	[%rd6], %r9;
	add.s64 	%rd7, %rd4, %rd5;
	ld.global.u32 	%r10, [%rd7];
	add.s32 	%r11, %r10, -1;
	st.global.u32 	[%rd7], %r11;
$L__BB3_2:
	ret;

}
	// .globl	_Z5radixP9page_hashPiS1_ii
.visible .entry _Z5radixP9page_hashPiS1_ii(
	.param .u64 .ptr .align 1 _Z5radixP9page_hashPiS1_ii_param_0,
	.param .u64 .ptr .align 1 _Z5radixP9page_hashPiS1_ii_param_1,
	.param .u64 .ptr .align 1 _Z5radixP9page_hashPiS1_ii_param_2,
	.param .u32 _Z5radixP9page_hashPiS1_ii_param_3,
	.param .u32 _Z5radixP9page_hashPiS1_ii_param_4
)
{
	.reg .pred 	%p<4>;
	.reg .b32 	%r<14>;
	.reg .b64 	%rd<15>;

	ld.param.u64 	%rd3, [_Z5radixP9page_hashPiS1_ii_param_0];
	ld.param.u64 	%rd4, [_Z5radixP9page_hashPiS1_ii_param_1];
	ld.param.u64 	%rd5, [_Z5radixP9page_hashPiS1_ii_param_2];
	ld.param.u32 	%r2, [_Z5radixP9page_hashPiS1_ii_param_3];
	ld.param.u32 	%r3, [_Z5radixP9page_hashPiS1_ii_param_4];
	cvta.to.global.u64 	%rd1, %rd4;
	cvta.to.global.u64 	%rd2, %rd5;
	mov.u32 	%r4, %ctaid.x;
	mov.u32 	%r5, %ntid.x;
	mov.u32 	%r6, %tid.x;
	mad.lo.s32 	%r1, %r4, %r5, %r6;
	setp.ge.s32 	%p1, %r1, %r3;
	@%p1 bra 	$L__BB4_4;
	cvta.to.global.u64 	%rd6, %rd3;
	mul.wide.s32 	%rd7, %r1, 4;
	add.s64 	%rd8, %rd6, %rd7;
	ld.global.u32 	%r7, [%rd8+224];
	shr.u32 	%r8, %r7, %r2;
	and.b32  	%r9, %r8, 1;
	setp.eq.b32 	%p2, %r9, 1;
	not.pred 	%p3, %p2;
	@%p3 bra 	$L__BB4_3;
	add.s64 	%rd10, %rd2, %rd7;
	mov.b32 	%r10, 1;
	st.global.u32 	[%rd10], %r10;
	add.s64 	%rd11, %rd1, %rd7;
	mov.b32 	%r11, 0;
	st.global.u32 	[%rd11], %r11;
	bra.uni 	$L__BB4_4;
$L__BB4_3:
	add.s64 	%rd13, %rd2, %rd7;
	mov.b32 	%r12, 0;
	st.global.u32 	[%rd13], %r12;
	add.s64 	%rd14, %rd1, %rd7;
	mov.b32 	%r13, 1;
	st.global.u32 	[%rd14], %r13;
$L__BB4_4:
	ret;

}
	// .globl	_Z14compare_hashesP9page_hashS0_P7matchedii
.visible .entry _Z14compare_hashesP9page_hashS0_P7matchedii(
	.param .u64 .ptr .align 1 _Z14compare_hashesP9page_hashS0_P7matchedii_param_0,
	.param .u64 .ptr .align 1 _Z14compare_hashesP9page_hashS0_P7matchedii_param_1,
	.param .u64 .ptr .align 1 _Z14compare_hashesP9page_hashS0_P7matchedii_param_2,
	.param .u32 _Z14compare_hashesP9page_hashS0_P7matchedii_param_3,
	.param .u32 _Z14compare_hashesP9page_hashS0_P7matchedii_param_4
)
{
	.reg .pred 	%p<27>;
	.reg .b16 	%rs<32>;
	.reg .b32 	%r<105>;
	.reg .b64 	%rd<106>;

	ld.param.u64 	%rd31, [_Z14compare_hashesP9page_hashS0_P7matchedii_param_0];
	ld.param.u64 	%rd32, [_Z14compare_hashesP9page_hashS0_P7matchedii_param_1];
	ld.param.u64 	%rd33, [_Z14compare_hashesP9page_hashS0_P7matchedii_param_2];
	ld.param.u32 	%r45, [_Z14compare_hashesP9page_hashS0_P7matchedii_param_3];
	ld.param.u32 	%r46, [_Z14compare_hashesP9page_hashS0_P7matchedii_param_4];
	cvta.to.global.u64 	%rd34, %rd33;
	mov.u32 	%r47, %ctaid.x;
	mov.u32 	%r48, %ntid.x;
	mov.u32 	%r49, %tid.x;
	mad.lo.s32 	%r1, %r47, %r48, %r49;
	mul.wide.s32 	%rd35, %r1, 2;
	add.s64 	%rd1, %rd34, %rd35;
	mov.b16 	%rs1, 0;
	st.global.u16 	[%rd1+43200], %rs1;
	setp.ge.s32 	%p1, %r1, %r46;
	setp.lt.s32 	%p2, %r45, 1;
	or.pred  	%p3, %p1, %p2;
	@%p3 bra 	$L__BB5_41;
	cvta.to.global.u64 	%rd2, %rd31;
	cvta.to.global.u64 	%rd36, %rd32;
	mul.wide.s32 	%rd37, %r1, 798;
	add.s64 	%rd3, %rd1, %rd37;
	mul.wide.s32 	%rd38, %r1, 4;
	add.s64 	%rd4, %rd36, %rd38;
	add.s64 	%rd5, %rd4, %rd38;
	and.b32  	%r2, %r45, 7;
	setp.lt.u32 	%p4, %r45, 8;
	mov.b32 	%r85, 0;
	mov.u32 	%r100, %r85;
	@%p4 bra 	$L__BB5_20;
	and.b32  	%r100, %r45, 2147483640;
	neg.s32 	%r83, %r100;
	add.s64 	%rd104, %rd2, 32;
	mov.b32 	%r85, 0;
	mov.u64 	%rd105, %rd2;
$L__BB5_3:
	.pragma "nounroll";
	mul.wide.u32 	%rd39, %r85, 8;
	add.s64 	%rd9, %rd3, %rd39;
	mov.b64 	%rd40, 0;
	st.global.u64 	[%rd9], %rd40;
	st.global.u64 	[%rd9+21600], %rd40;
	ld.global.u32 	%r52, [%rd105+224];
	ld.global.u32 	%r53, [%rd4+224];
	setp.ne.s32 	%p5, %r52, %r53;
	@%p5 bra 	$L__BB5_5;
	ld.global.u64 	%rd41, [%rd104+-24];
	st.global.u64 	[%rd9], %rd41;
	ld.global.u64 	%rd42, [%rd5+8];
	st.global.u64 	[%rd9+21600], %rd42;
	add.s32 	%r85, %r85, 1;
	ld.global.u16 	%rs2, [%rd1+43200];
	add.s16 	%rs3, %rs2, 1;
	st.global.u16 	[%rd1+43200], %rs3;
$L__BB5_5:
	mul.wide.u32 	%rd43, %r85, 8;
	add.s64 	%rd10, %rd3, %rd43;
	mov.b64 	%rd44, 0;
	st.global.u64 	[%rd10], %rd44;
	st.global.u64 	[%rd10+21600], %rd44;
	ld.global.u32 	%r54, [%rd105+228];
	ld.global.u32 	%r55, [%rd4+224];
	setp.ne.s32 	%p6, %r54, %r55;
	@%p6 bra 	$L__BB5_7;
	ld.global.u64 	%rd45, [%rd104+-16];
	st.global.u64 	[%rd10], %rd45;
	ld.global.u64 	%rd46, [%rd5+8];
	st.global.u64 	[%rd10+21600], %rd46;
	add.s32 	%r85, %r85, 1;
	ld.global.u16 	%rs4, [%rd1+43200];
	add.s16 	%rs5, %rs4, 1;
	st.global.u16 	[%rd1+43200], %rs5;
$L__BB5_7:
	mul.wide.u32 	%rd47, %r85, 8;
	add.s64 	%rd11, %rd3, %rd47;
	mov.b64 	%rd48, 0;
	st.global.u64 	[%rd11], %rd48;
	st.global.u64 	[%rd11+21600], %rd48;
	ld.global.u32 	%r56, [%rd105+232];
	ld.global.u32 	%r57, [%rd4+224];
	setp.ne.s32 	%p7, %r56, %r57;
	@%p7 bra 	$L__BB5_9;
	ld.global.u64 	%rd49, [%rd104+-8];
	st.global.u64 	[%rd11], %rd49;
	ld.global.u64 	%rd50, [%rd5+8];
	st.global.u64 	[%rd11+21600], %rd50;
	add.s32 	%r85, %r85, 1;
	ld.global.u16 	%rs6, [%rd1+43200];
	add.s16 	%rs7, %rs6, 1;
	st.global.u16 	[%rd1+43200], %rs7;
$L__BB5_9:
	mul.wide.u32 	%rd51, %r85, 8;
	add.s64 	%rd12, %rd3, %rd51;
	mov.b64 	%rd52, 0;
	st.global.u64 	[%rd12], %rd52;
	st.global.u64 	[%rd12+21600], %rd52;
	ld.global.u32 	%r58, [%rd105+236];
	ld.global.u32 	%r59, [%rd4+224];
	setp.ne.s32 	%p8, %r58, %r59;
	@%p8 bra 	$L__BB5_11;
	ld.global.u64 	%rd53, [%rd104];
	st.global.u64 	[%rd12], %rd53;
	ld.global.u64 	%rd54, [%rd5+8];
	st.global.u64 	[%rd12+21600], %rd54;
	add.s32 	%r85, %r85, 1;
	ld.global.u16 	%rs8, [%rd1+43200];
	add.s16 	%rs9, %rs8, 1;
	st.global.u16 	[%rd1+43200], %rs9;
$L__BB5_11:
	mul.wide.u32 	%rd55, %r85, 8;
	add.s64 	%rd13, %rd3, %rd55;
	mov.b64 	%rd56, 0;
	st.global.u64 	[%rd13], %rd56;
	st.global.u64 	[%rd13+21600], %rd56;
	ld.global.u32 	%r60, [%rd105+240];
	ld.global.u32 	%r61, [%rd4+224];
	setp.ne.s32 	%p9, %r60, %r61;
	@%p9 bra 	$L__BB5_13;
	ld.global.u64 	%rd57, [%rd104+8];
	st.global.u64 	[%rd13], %rd57;
	ld.global.u64 	%rd58, [%rd5+8];
	st.global.u64 	[%rd13+21600], %rd58;
	add.s32 	%r85, %r85, 1;
	ld.global.u16 	%rs10, [%rd1+43200];
	add.s16 	%rs11, %rs10, 1;
	st.global.u16 	[%rd1+43200], %rs11;
$L__BB5_13:
	mul.wide.u32 	%rd59, %r85, 8;
	add.s64 	%rd14, %rd3, %rd59;
	mov.b64 	%rd60, 0;
	st.global.u64 	[%rd14], %rd60;
	st.global.u64 	[%rd14+21600], %rd60;
	ld.global.u32 	%r62, [%rd105+244];
	ld.global.u32 	%r63, [%rd4+224];
	setp.ne.s32 	%p10, %r62, %r63;
	@%p10 bra 	$L__BB5_15;
	ld.global.u64 	%rd61, [%rd104+16];
	st.global.u64 	[%rd14], %rd61;
	ld.global.u64 	%rd62, [%rd5+8];
	st.global.u64 	[%rd14+21600], %rd62;
	add.s32 	%r85, %r85, 1;
	ld.global.u16 	%rs12, [%rd1+43200];
	add.s16 	%rs13, %rs12, 1;
	st.global.u16 	[%rd1+43200], %rs13;
$L__BB5_15:
	mul.wide.u32 	%rd63, %r85, 8;
	add.s64 	%rd15, %rd3, %rd63;
	mov.b64 	%rd64, 0;
	st.global.u64 	[%rd15], %rd64;
	st.global.u64 	[%rd15+21600], %rd64;
	ld.global.u32 	%r64, [%rd105+248];
	ld.global.u32 	%r65, [%rd4+224];
	setp.ne.s32 	%p11, %r64, %r65;
	@%p11 bra 	$L__BB5_17;
	ld.global.u64 	%rd65, [%rd104+24];
	st.global.u64 	[%rd15], %rd65;
	ld.global.u64 	%rd66, [%rd5+8];
	st.global.u64 	[%rd15+21600], %rd66;
	add.s32 	%r85, %r85, 1;
	ld.global.u16 	%rs14, [%rd1+43200];
	add.s16 	%rs15, %rs14, 1;
	st.global.u16 	[%rd1+43200], %rs15;
$L__BB5_17:
	mul.wide.u32 	%rd67, %r85, 8;
	add.s64 	%rd16, %rd3, %rd67;
	mov.b64 	%rd68, 0;
	st.global.u64 	[%rd16], %rd68;
	st.global.u64 	[%rd16+21600], %rd68;
	ld.global.u32 	%r66, [%rd105+252];
	ld.global.u32 	%r67, [%rd4+224];
	setp.ne.s32 	%p12, %r66, %r67;
	@%p12 bra 	$L__BB5_19;
	ld.global.u64 	%rd69, [%rd104+32];
	st.global.u64 	[%rd16], %rd69;
	ld.global.u64 	%rd70, [%rd5+8];
	st.global.u64 	[%rd16+21600], %rd70;
	add.s32 	%r85, %r85, 1;
	ld.global.u16 	%rs16, [%rd1+43200];
	add.s16 	%rs17, %rs16, 1;
	st.global.u16 	[%rd1+43200], %rs17;
$L__BB5_19:
	add.s32 	%r83, %r83, 8;
	add.s64 	%rd105, %rd105, 32;
	add.s64 	%rd104, %rd104, 64;
	setp.ne.s32 	%p13, %r83, 0;
	@%p13 bra 	$L__BB5_3;
$L__BB5_20:
	setp.eq.s32 	%p14, %r2, 0;
	@%p14 bra 	$L__BB5_41;
	and.b32  	%r26, %r45, 3;
	setp.lt.u32 	%p15, %r2, 4;
	@%p15 bra 	$L__BB5_31;
	mul.wide.u32 	%rd71, %r85, 8;
	add.s64 	%rd19, %rd3, %rd71;
	mov.b64 	%rd72, 0;
	st.global.u64 	[%rd19], %rd72;
	st.global.u64 	[%rd19+21600], %rd72;
	mul.wide.u32 	%rd73, %r100, 4;
	add.s64 	%rd20, %rd2, %rd73;
	ld.global.u32 	%r68, [%rd20+224];
	ld.global.u32 	%r69, [%rd4+224];
	setp.ne.s32 	%p16, %r68, %r69;
	add.s64 	%rd21, %rd20, %rd73;
	@%p16 bra 	$L__BB5_24;
	ld.global.u64 	%rd74, [%rd21+8];
	st.global.u64 	[%rd19], %rd74;
	ld.global.u64 	%rd75, [%rd5+8];
	st.global.u64 	[%rd19+21600], %rd75;
	add.s32 	%r85, %r85, 1;
	ld.global.u16 	%rs18, [%rd1+43200];
	add.s16 	%rs19, %rs18, 1;
	st.global.u16 	[%rd1+43200], %rs19;
$L__BB5_24:
	mul.wide.u32 	%rd76, %r85, 8;
	add.s64 	%rd22, %rd3, %rd76;
	mov.b64 	%rd77, 0;
	st.global.u64 	[%rd22], %rd77;
	st.global.u64 	[%rd22+21600], %rd77;
	ld.global.u32 	%r70, [%rd20+228];
	ld.global.u32 	%r71, [%rd4+224];
	setp.ne.s32 	%p17, %r70, %r71;
	@%p17 bra 	$L__BB5_26;
	ld.global.u64 	%rd78, [%rd21+16];
	st.global.u64 	[%rd22], %rd78;
	ld.global.u64 	%rd79, [%rd5+8];
	st.global.u64 	[%rd22+21600], %rd79;
	add.s32 	%r85, %r85, 1;
	ld.global.u16 	%rs20, [%rd1+43200];
	add.s16 	%rs21, %rs20, 1;
	st.global.u16 	[%rd1+43200], %rs21;
$L__BB5_26:
	mul.wide.u32 	%rd80, %r85, 8;
	add.s64 	%rd23, %rd3, %rd80;
	mov.b64 	%rd81, 0;
	st.global.u64 	[%rd23], %rd81;
	st.global.u64 	[%rd23+21600], %rd81;
	ld.global.u32 	%r72, [%rd20+232];
	ld.global.u32 	%r73, [%rd4+224];
	setp.ne.s32 	%p18, %r72, %r73;
	@%p18 bra 	$L__BB5_28;
	ld.global.u64 	%rd82, [%rd21+24];
	st.global.u64 	[%rd23], %rd82;
	ld.global.u64 	%rd83, [%rd5+8];
	st.global.u64 	[%rd23+21600], %rd83;
	add.s32 	%r85, %r85, 1;
	ld.global.u16 	%rs22, [%rd1+43200];
	add.s16 	%rs23, %rs22, 1;
	st.global.u16 	[%rd1+43200], %rs23;
$L__BB5_28:
	mul.wide.u32 	%rd84, %r85, 8;
	add.s64 	%rd24, %rd3, %rd84;
	mov.b64 	%rd85, 0;
	st.global.u64 	[%rd24], %rd85;
	st.global.u64 	[%rd24+21600], %rd85;
	ld.global.u32 	%r74, [%rd20+236];
	ld.global.u32 	%r75, [%rd4+224];
	setp.ne.s32 	%p19, %r74, %r75;
	@%p19 bra 	$L__BB5_30;
	ld.global.u64 	%rd86, [%rd21+32];
	st.global.u64 	[%rd24], %rd86;
	ld.global.u64 	%rd87, [%rd5+8];
	st.global.u64 	[%rd24+21600], %rd87;
	add.s32 	%r85, %r85, 1;
	ld.global.u16 	%rs24, [%rd1+43200];
	add.s16 	%rs25, %rs24, 1;
	st.global.u16 	[%rd1+43200], %rs25;
$L__BB5_30:
	add.s32 	%r100, %r100, 4;
$L__BB5_31:
	setp.eq.s32 	%p20, %r26, 0;
	@%p20 bra 	$L__BB5_41;
	setp.eq.s32 	%p21, %r26, 1;
	@%p21 bra 	$L__BB5_38;
	mul.wide.u32 	%rd88, %r85, 8;
	add.s64 	%rd25, %rd3, %rd88;
	mov.b64 	%rd89, 0;
	st.global.u64 	[%rd25], %rd89;
	st.global.u64 	[%rd25+21600], %rd89;
	mul.wide.u32 	%rd90, %r100, 4;
	add.s64 	%rd26, %rd2, %rd90;
	ld.global.u32 	%r76, [%rd26+224];
	ld.global.u32 	%r77, [%rd4+224];
	setp.ne.s32 	%p22, %r76, %r77;
	add.s64 	%rd27, %rd26, %rd90;
	@%p22 bra 	$L__BB5_35;
	ld.global.u64 	%rd91, [%rd27+8];
	st.global.u64 	[%rd25], %rd91;
	ld.global.u64 	%rd92, [%rd5+8];
	st.global.u64 	[%rd25+21600], %rd92;
	add.s32 	%r85, %r85, 1;
	ld.global.u16 	%rs26, [%rd1+43200];
	add.s16 	%rs27, %rs26, 1;
	st.global.u16 	[%rd1+43200], %rs27;
$L__BB5_35:
	mul.wide.u32 	%rd93, %r85, 8;
	add.s64 	%rd28, %rd3, %rd93;
	mov.b64 	%rd94, 0;
	st.global.u64 	[%rd28], %rd94;
	st.global.u64 	[%rd28+21600], %rd94;
	ld.global.u32 	%r78, [%rd26+228];
	ld.global.u32 	%r79, [%rd4+224];
	setp.ne.s32 	%p23, %r78, %r79;
	@%p23 bra 	$L__BB5_37;
	ld.global.u64 	%rd95, [%rd27+16];
	st.global.u64 	[%rd28], %rd95;
	ld.global.u64 	%rd96, [%rd5+8];
	st.global.u64 	[%rd28+21600], %rd96;
	add.s32 	%r85, %r85, 1;
	ld.global.u16 	%rs28, [%rd1+43200];
	add.s16 	%rs29, %rs28, 1;
	st.global.u16 	[%rd1+43200], %rs29;
$L__BB5_37:
	add.s32 	%r100, %r100, 2;
$L__BB5_38:
	and.b32  	%r80, %r45, 1;
	setp.eq.b32 	%p24, %r80, 1;
	not.pred 	%p25, %p24;
	@%p25 bra 	$L__BB5_41;
	mul.wide.u32 	%rd97, %r85, 8;
	add.s64 	%rd29, %rd3, %rd97;
	mov.b64 	%rd98, 0;
	st.global.u64 	[%rd29], %rd98;
	st.global.u64 	[%rd29+21600], %rd98;
	mul.wide.u32 	%rd99, %r100, 4;
	add.s64 	%rd30, %rd2, %rd99;
	ld.global.u32 	%r81, [%rd30+224];
	ld.global.u32 	%r82, [%rd4+224];
	setp.ne.s32 	%p26, %r81, %r82;
	@%p26 bra 	$L__BB5_41;
	add.s64 	%rd101, %rd30, %rd99;
	ld.global.u64 	%rd102, [%rd101+8];
	st.global.u64 	[%rd29], %rd102;
	ld.global.u64 	%rd103, [%rd5+8];
	st.global.u64 	[%rd29+21600], %rd103;
	ld.global.u16 	%rs30, [%rd1+43200];
	add.s16 	%rs31, %rs30, 1;
	st.global.u16 	[%rd1+43200], %rs31;
$L__BB5_41:
	ret;

}
	// .globl	_Z18gpu_fast_page_hashP9page_dataP9page_hashii
.visible .entry _Z18gpu_fast_page_hashP9page_dataP9page_hashii(
	.param .u64 .ptr .align 1 _Z18gpu_fast_page_hashP9page_dataP9page_hashii_param_0,
	.param .u64 .ptr .align 1 _Z18gpu_fast_page_hashP9page_dataP9page_hashii_param_1,
	.param .u32 _Z18gpu_fast_page_hashP9page_dataP9page_hashii_param_2,
	.param .u32 _Z18gpu_fast_page_hashP9page_dataP9page_hashii_param_3
)
{
	.reg .pred 	%p<3>;
	.reg .b16 	%rs<17>;
	.reg .b32 	%r<129>;
	.reg .b64 	%rd<20>;

	ld.param.u64 	%rd6, [_Z18gpu_fast_page_hashP9page_dataP9page_hashii_param_0];
	ld.param.u64 	%rd7, [_Z18gpu_fast_page_hashP9page_dataP9page_hashii_param_1];
	ld.param.u32 	%r6, [_Z18gpu_fast_page_hashP9page_dataP9page_hashii_param_3];
	cvta.to.global.u64 	%rd1, %rd7;
	cvta.to.global.u64 	%rd2, %rd6;
	mov.u32 	%r7, %ctaid.x;
	mov.u32 	%r8, %ntid.x;
	mov.u32 	%r9, %tid.x;
	mad.lo.s32 	%r1, %r7, %r8, %r9;
	ld.global.u64 	%rd8, [%rd2];
	st.global.u64 	[%rd1], %rd8;
	setp.ge.s32 	%p1, %r1, %r6;
	@%p1 bra 	$L__BB6_4;
	mul.wide.s32 	%rd9, %r1, 128;
	add.s64 	%rd10, %rd9, %rd2;
	add.s64 	%rd19, %rd10, 255;
	mov.b32 	%r128, 128;
	mov.b32 	%r127, 0;
$L__BB6_2:
	ld.global.u8 	%rs1, [%rd19+-30];
	mul.wide.u16 	%r12, %rs1, 256;
	ld.global.u8 	%r13, [%rd19+-31];
	add.s32 	%r14, %r128, %r13;
	add.s32 	%r15, %r14, %r12;
	ld.global.u8 	%r16, [%rd19+-28];
	ld.global.u8 	%rs2, [%rd19+-29];
	shl.b32 	%r17, %r16, 19;
	mul.wide.u16 	%r18, %rs2, 2048;
	or.b32  	%r19, %r17, %r18;
	shl.b32 	%r20, %r15, 16;
	xor.b32  	%r21, %r20, %r19;
	xor.b32  	%r22, %r21, %r15;
	shr.u32 	%r23, %r22, 11;
	add.s32 	%r24, %r23, %r22;
	ld.global.u8 	%rs3, [%rd19+-26];
	mul.wide.u16 	%r25, %rs3, 256;
	ld.global.u8 	%r26, [%rd19+-27];
	add.s32 	%r27, %r24, %r26;
	add.s32 	%r28, %r27, %r25;
	ld.global.u8 	%r29, [%rd19+-24];
	ld.global.u8 	%rs4, [%rd19+-25];
	shl.b32 	%r30, %r29, 19;
	mul.wide.u16 	%r31, %rs4, 2048;
	or.b32  	%r32, %r30, %r31;
	shl.b32 	%r33, %r28, 16;
	xor.b32  	%r34, %r33, %r32;
	xor.b32  	%r35, %r34, %r28;
	shr.u32 	%r36, %r35, 11;
	add.s32 	%r37, %r36, %r35;
	ld.global.u8 	%rs5, [%rd19+-22];
	mul.wide.u16 	%r38, %rs5, 256;
	ld.global.u8 	%r39, [%rd19+-23];
	add.s32 	%r40, %r37, %r39;
	add.s32 	%r41, %r40, %r38;
	ld.global.u8 	%r42, [%rd19+-20];
	ld.global.u8 	%rs6, [%rd19+-21];
	shl.b32 	%r43, %r42, 19;
	mul.wide.u16 	%r44, %rs6, 2048;
	or.b32  	%r45, %r43, %r44;
	shl.b32 	%r46, %r41, 16;
	xor.b32  	%r47, %r46, %r45;
	xor.b32  	%r48, %r47, %r41;
	shr.u32 	%r49, %r48, 11;
	add.s32 	%r50, %r49, %r48;
	ld.global.u8 	%rs7, [%rd19+-18];
	mul.wide.u16 	%r51, %rs7, 256;
	ld.global.u8 	%r52, [%rd19+-19];
	add.s32 	%r53, %r50, %r52;
	add.s32 	%r54, %r53, %r51;
	ld.global.u8 	%r55, [%rd19+-16];
	ld.global.u8 	%rs8, [%rd19+-17];
	shl.b32 	%r56, %r55, 19;
	mul.wide.u16 	%r57, %rs8, 2048;
	or.b32  	%r58, %r56, %r57;
	shl.b32 	%r59, %r54, 16;
	xor.b32  	%r60, %r59, %r58;
	xor.b32  	%r61, %r60, %r54;
	shr.u32 	%r62, %r61, 11;
	add.s32 	%r63, %r62, %r61;
	ld.global.u8 	%rs9, [%rd19+-14];
	mul.wide.u16 	%r64, %rs9, 256;
	ld.global.u8 	%r65, [%rd19+-15];
	add.s32 	%r66, %r63, %r65;
	add.s32 	%r67, %r66, %r64;
	ld.global.u8 	%r68, [%rd19+-12];
	ld.global.u8 	%rs10, [%rd19+-13];
	shl.b32 	%r69, %r68, 19;
	mul.wide.u16 	%r70, %rs10, 2048;
	or.b32  	%r71, %r69, %r70;
	shl.b32 	%r72, %r67, 16;
	xor.b32  	%r73, %r72, %r71;
	xor.b32  	%r74, %r73, %r67;
	shr.u32 	%r75, %r74, 11;
	add.s32 	%r76, %r75, %r74;
	ld.global.u8 	%rs11, [%rd19+-10];
	mul.wide.u16 	%r77, %rs11, 256;
	ld.global.u8 	%r78, [%rd19+-11];
	add.s32 	%r79, %r76, %r78;
	add.s32 	%r80, %r79, %r77;
	ld.global.u8 	%r81, [%rd19+-8];
	ld.global.u8 	%rs12, [%rd19+-9];
	shl.b32 	%r82, %r81, 19;
	mul.wide.u16 	%r83, %rs12, 2048;
	or.b32  	%r84, %r82, %r83;
	shl.b32 	%r85, %r80, 16;
	xor.b32  	%r86, %r85, %r84;
	xor.b32  	%r87, %r86, %r80;
	shr.u32 	%r88, %r87, 11;
	add.s32 	%r89, %r88, %r87;
	ld.global.u8 	%rs13, [%rd19+-6];
	mul.wide.u16 	%r90, %rs13, 256;
	ld.global.u8 	%r91, [%rd19+-7];
	add.s32 	%r92, %r89, %r91;
	add.s32 	%r93, %r92, %r90;
	ld.global.u8 	%r94, [%rd19+-4];
	ld.global.u8 	%rs14, [%rd19+-5];
	shl.b32 	%r95, %r94, 19;
	mul.wide.u16 	%r96, %rs14, 2048;
	or.b32  	%r97, %r95, %r96;
	shl.b32 	%r98, %r93, 16;
	xor.b32  	%r99, %r98, %r97;
	xor.b32  	%r100, %r99, %r93;
	shr.u32 	%r101, %r100, 11;
	add.s32 	%r102, %r101, %r100;
	ld.global.u8 	%rs15, [%rd19+-2];
	mul.wide.u16 	%r103, %rs15, 256;
	ld.global.u8 	%r104, [%rd19+-3];
	add.s32 	%r105, %r102, %r104;
	add.s32 	%r106, %r105, %r103;
	ld.global.u8 	%r107, [%rd19];
	ld.global.u8 	%rs16, [%rd19+-1];
	shl.b32 	%r108, %r107, 19;
	mul.wide.u16 	%r109, %rs16, 2048;
	or.b32  	%r110, %r108, %r109;
	shl.b32 	%r111, %r106, 16;
	xor.b32  	%r112, %r111, %r110;
	xor.b32  	%r113, %r112, %r106;
	shr.u32 	%r114, %r113, 11;
	add.s32 	%r128, %r114, %r113;
	add.s32 	%r127, %r127, -8;
	add.s64 	%rd19, %rd19, 32;
	setp.ne.s32 	%p2, %r127, -32;
	@%p2 bra 	$L__BB6_2;
	shl.b32 	%r115, %r128, 3;
	xor.b32  	%r116, %r115, %r128;
	shr.u32 	%r117, %r116, 5;
	add.s32 	%r118, %r117, %r116;
	shl.b32 	%r119, %r118, 4;
	xor.b32  	%r120, %r119, %r118;
	shr.u32 	%r121, %r120, 17;
	add.s32 	%r122, %r121, %r120;
	shl.b32 	%r123, %r122, 25;
	xor.b32  	%r124, %r123, %r122;
	shr.u32 	%r125, %r124, 6;
	add.s32 	%r126, %r125, %r124;
	mul.wide.s32 	%rd11, %r1, 4;
	add.s64 	%rd12, %rd1, %rd11;
	st.global.u32 	[%rd12+224], %r126;
	mul.wide.s32 	%rd13, %r1, -120;
	add.s64 	%rd15, %rd2, %rd9;
	add.s64 	%rd16, %rd15, %rd13;
	ld.global.u64 	%rd17, [%rd16+8];
	add.s64 	%rd18, %rd12, %rd11;
	st.global.u64 	[%rd18+8], %rd17;
$L__BB6_4:
	ret;

}


// ===== COMPILED SASS (sm_100) =====

	.target	sm_100

	.elftype	@"ET_EXEC"


//--------------------- .note.nv.tkinfo           --------------------------
	.section	.note.nv.tkinfo,"",@"SHT_NOTE"
	.sectionflags	@"SHF_NOTE_NV_TKINFO"
	.tkinfo
        /*0018*/ 	.word	0x00000002
        /*0030*/ 	.string	""
        /*0030*/ 	.string	"ptxas"
        /*0030*/ 	.string	"Cuda compilation tools, release 13.0, V13.0.88"
        /*0030*/ 	.string	"Build cuda_13.0.r13.0/compiler.36424714_0"
        /*0030*/ 	.string	"-arch sm_100 -m 64 "



//--------------------- .note.nv.cuinfo           --------------------------
	.section	.note.nv.cuinfo,"",@"SHT_NOTE"
	.sectionflags	@"SHF_NOTE_NV_CUINFO"
        /*0018*/ 	.short	0x0002
        /*001a*/ 	.short	0x0064
        /*001c*/ 	.short	0x0082
	.zero		2


//--------------------- .nv.info                  --------------------------
	.section	.nv.info,"",@"SHT_CUDA_INFO"
	.align	4


	//----- nvinfo : EIATTR_REGCOUNT
	.align		4
        /*0000*/ 	.byte	0x04, 0x2f
        /*0002*/ 	.short	(.L_1 - .L_0)
	.align		4
.L_0:
        /*0004*/ 	.word	index@(_Z8exchangeP9page_hashPiS1_iS0_i)
        /*0008*/ 	.word	0x00000010


	//----- nvinfo : EIATTR_FRAME_SIZE
	.align		4
.L_1:
        /*000c*/ 	.byte	0x04, 0x11
        /*000e*/ 	.short	(.L_3 - .L_2)
	.align		4
.L_2:
        /*0010*/ 	.word	index@(_Z8exchangeP9page_hashPiS1_iS0_i)
        /*0014*/ 	.word	0x00000000


	//----- nvinfo : EIATTR_REGCOUNT
	.align		4
.L_3:
        /*0018*/ 	.byte	0x04, 0x2f
        /*001a*/ 	.short	(.L_5 - .L_4)
	.align		4
.L_4:
        /*001c*/ 	.word	index@(_Z9prefixSumPiS_S_S_ii)
        /*0020*/ 	.word	0x00000012


	//----- nvinfo : EIATTR_FRAME_SIZE
	.align		4
.L_5:
        /*0024*/ 	.byte	0x04, 0x11
        /*0026*/ 	.short	(.L_7 - .L_6)
	.align		4
.L_6:
        /*0028*/ 	.word	index@(_Z9prefixSumPiS_S_S_ii)
        /*002c*/ 	.word	0x00000000


	//----- nvinfo : EIATTR_REGCOUNT
	.align		4
.L_7:
        /*0030*/ 	.byte	0x04, 0x2f
        /*0032*/ 	.short	(.L_9 - .L_8)
	.align		4
.L_8:
        /*0034*/ 	.word	index@(_Z9writebackP9page_hashS0_i)
        /*0038*/ 	.word	0x0000000e


	//----- nvinfo : EIATTR_FRAME_SIZE
	.align		4
.L_9:
        /*003c*/ 	.byte	0x04, 0x11
        /*003e*/ 	.short	(.L_11 - .L_10)
	.align		4
.L_10:
        /*0040*/ 	.word	index@(_Z9writebackP9page_hashS0_i)
        /*0044*/ 	.word	0x00000000


	//----- nvinfo : EIATTR_REGCOUNT
	.align		4
.L_11:
        /*0048*/ 	.byte	0x04, 0x2f
        /*004a*/ 	.short	(.L_13 - .L_12)
	.align		4
.L_12:
        /*004c*/ 	.word	index@(_Z7addrankPiS_ii)
        /*0050*/ 	.word	0x0000000c


	//----- nvinfo : EIATTR_FRAME_SIZE
	.align		4
.L_13:
        /*0054*/ 	.byte	0x04, 0x11
        /*0056*/ 	.short	(.L_15 - .L_14)
	.align		4
.L_14:
        /*0058*/ 	.word	index@(_Z7addrankPiS_ii)
        /*005c*/ 	.word	0x00000000


	//----- nvinfo : EIATTR_REGCOUNT
	.align		4
.L_15:
        /*0060*/ 	.byte	0x04, 0x2f
        /*0062*/ 	.short	(.L_17 - .L_16)
	.align		4
.L_16:
        /*0064*/ 	.word	index@(_Z5radixP9page_hashPiS1_ii)
        /*0068*/ 	.word	0x0000000e


	//----- nvinfo : EIATTR_FRAME_SIZE
	.align		4
.L_17:
        /*006c*/ 	.byte	0x04, 0x11
        /*006e*/ 	.short	(.L_19 - .L_18)
	.align		4
.L_18:
        /*0070*/ 	.word	index@(_Z5radixP9page_hashPiS1_ii)
        /*0074*/ 	.word	0x00000000


	//----- nvinfo : EIATTR_REGCOUNT
	.align		4
.L_19:
        /*0078*/ 	.byte	0x04, 0x2f
        /*007a*/ 	.short	(.L_21 - .L_20)
	.align		4
.L_20:
        /*007c*/ 	.word	index@(_Z14compare_hashesP9page_hashS0_P7matchedii)
        /*0080*/ 	.word	0x0000001d


	//----- nvinfo : EIATTR_FRAME_SIZE
	.align		4
.L_21:
        /*0084*/ 	.byte	0x04, 0x11
        /*0086*/ 	.short	(.L_23 - .L_22)
	.align		4
.L_22:
        /*0088*/ 	.word	index@(_Z14compare_hashesP9page_hashS0_P7matchedii)
        /*008c*/ 	.word	0x00000000


	//----- nvinfo : EIATTR_REGCOUNT
	.align		4
.L_23:
        /*0090*/ 	.byte	0x04, 0x2f
        /*0092*/ 	.short	(.L_25 - .L_24)
	.align		4
.L_24:
        /*0094*/ 	.word	index@(_Z18gpu_fast_page_hashP9page_dataP9page_hashii)
        /*0098*/ 	.word	0x0000001e


	//----- nvinfo : EIATTR_FRAME_SIZE
	.align		4
.L_25:
        /*009c*/ 	.byte	0x04, 0x11
        /*009e*/ 	.short	(.L_27 - .L_26)
	.align		4
.L_26:
        /*00a0*/ 	.word	index@(_Z18gpu_fast_page_hashP9page_dataP9page_hashii)
        /*00a4*/ 	.word	0x00000000


	//----- nvinfo : EIATTR_MIN_STACK_SIZE
	.align		4
.L_27:
        /*00a8*/ 	.byte	0x04, 0x12
        /*00aa*/ 	.short	(.L_29 - .L_28)
	.align		4
.L_28:
        /*00ac*/ 	.word	index@(_Z18gpu_fast_page_hashP9page_dataP9page_hashii)
        /*00b0*/ 	.word	0x00000000


	//----- nvinfo : EIATTR_MIN_STACK_SIZE
	.align		4
.L_29:
        /*00b4*/ 	.byte	0x04, 0x12
        /*00b6*/ 	.short	(.L_31 - .L_30)
	.align		4
.L_30:
        /*00b8*/ 	.word	index@(_Z14compare_hashesP9page_hashS0_P7matchedii)
        /*00bc*/ 	.word	0x00000000


	//----- nvinfo : EIATTR_MIN_STACK_SIZE
	.align		4
.L_31:
        /*00c0*/ 	.byte	0x04, 0x12
        /*00c2*/ 	.short	(.L_33 - .L_32)
	.align		4
.L_32:
        /*00c4*/ 	.word	index@(_Z5radixP9page_hashPiS1_ii)
        /*00c8*/ 	.word	0x00000000


	//----- nvinfo : EIATTR_MIN_STACK_SIZE
	.align		4
.L_33:
        /*00cc*/ 	.byte	0x04, 0x12
        /*00ce*/ 	.short	(.L_35 - .L_34)
	.align		4
.L_34:
        /*00d0*/ 	.word	index@(_Z7addrankPiS_ii)
        /*00d4*/ 	.word	0x00000000


	//----- nvinfo : EIATTR_MIN_STACK_SIZE
	.align		4
.L_35:
        /*00d8*/ 	.byte	0x04, 0x12
        /*00da*/ 	.short	(.L_37 - .L_36)
	.align		4
.L_36:
        /*00dc*/ 	.word	index@(_Z9writebackP9page_hashS0_i)
        /*00e0*/ 	.word	0x00000000


	//----- nvinfo : EIATTR_MIN_STACK_SIZE
	.align		4
.L_37:
        /*00e4*/ 	.byte	0x04, 0x12
        /*00e6*/ 	.short	(.L_39 - .L_38)
	.align		4
.L_38:
        /*00e8*/ 	.word	index@(_Z9prefixSumPiS_S_S_ii)
        /*00ec*/ 	.word	0x00000000


	//----- nvinfo : EIATTR_MIN_STACK_SIZE
	.align		4
.L_39:
        /*00f0*/ 	.byte	0x04, 0x12
        /*00f2*/ 	.short	(.L_41 - .L_40)
	.align		4
.L_40:
        /*00f4*/ 	.word	index@(_Z8exchangeP9page_hashPiS1_iS0_i)
        /*00f8*/ 	.word	0x00000000
.L_41:


//--------------------- .nv.compat                --------------------------
	.section	.nv.compat,"",@"SHT_CUDA_COMPAT_INFO"
	.align	4
        /*0000*/ 	.byte	0x02, 0x09, 0x00, 0x00, 0x02, 0x02, 0x01, 0x00, 0x02, 0x05, 0x05, 0x00, 0x03, 0x07, 0x01, 0x01
        /*0010*/ 	.byte	0x02, 0x03, 0x00, 0x00, 0x02, 0x06, 0x01, 0x00, 0x04, 0x0b, 0x08, 0x00, 0x09, 0x00, 0x00, 0x00
        /*0020*/ 	.byte	0x00, 0x00, 0x00, 0x00


//--------------------- .nv.info._Z18gpu_fast_page_hashP9page_dataP9page_hashii --------------------------
	.section	.nv.info._Z18gpu_fast_page_hashP9page_dataP9page_hashii,"",@"SHT_CUDA_INFO"
	.sectionflags	@""
	.align	4


	//----- nvinfo : EIATTR_CUDA_API_VERSION
	.align		4
        /*0000*/ 	.byte	0x04, 0x37
        /*0002*/ 	.short	(.L_43 - .L_42)
.L_42:
        /*0004*/ 	.word	0x00000082


	//----- nvinfo : EIATTR_KPARAM_INFO
	.align		4
.L_43:
        /*0008*/ 	.byte	0x04, 0x17
        /*000a*/ 	.short	(.L_45 - .L_44)
.L_44:
        /*000c*/ 	.word	0x00000000
        /*0010*/ 	.short	0x0003
        /*0012*/ 	.short	0x0014
        /*0014*/ 	.byte	0x00, 0xf0, 0x11, 0x00


	//----- nvinfo : EIATTR_KPARAM_INFO
	.align		4
.L_45:
        /*0018*/ 	.byte	0x04, 0x17
        /*001a*/ 	.short	(.L_47 - .L_46)
.L_46:
        /*001c*/ 	.word	0x00000000
        /*0020*/ 	.short	0x0002
        /*0022*/ 	.short	0x0010
        /*0024*/ 	.byte	0x00, 0xf0, 0x11, 0x00


	//----- nvinfo : EIATTR_KPARAM_INFO
	.align		4
.L_47:
        /*0028*/ 	.byte	0x04, 0x17
        /*002a*/ 	.short	(.L_49 - .L_48)
.L_48:
        /*002c*/ 	.word	0x00000000
        /*0030*/ 	.short	0x0001
        /*0032*/ 	.short	0x0008
        /*0034*/ 	.byte	0x00, 0xf5, 0x21, 0x00


	//----- nvinfo : EIATTR_KPARAM_INFO
	.align		4
.L_49:
        /*0038*/ 	.byte	0x04, 0x17
        /*003a*/ 	.short	(.L_51 - .L_50)
.L_50:
        /*003c*/ 	.word	0x00000000
        /*0040*/ 	.short	0x0000
        /*0042*/ 	.short	0x0000
        /*0044*/ 	.byte	0x00, 0xf5, 0x21, 0x00


	//----- nvinfo : EIATTR_SPARSE_MMA_MASK
	.align		4
.L_51:
        /*0048*/ 	.byte	0x03, 0x50
        /*004a*/ 	.short	0x0000


	//----- nvinfo : EIATTR_MAXREG_COUNT
	.align		4
        /*004c*/ 	.byte	0x03, 0x1b
        /*004e*/ 	.short	0x00ff


	//----- nvinfo : EIATTR_MERCURY_ISA_VERSION
	.align		4
        /*0050*/ 	.byte	0x03, 0x5f
        /*0052*/ 	.short	0x0101


	//----- nvinfo : EIATTR_VRC_CTA_INIT_COUNT
	.align		4
        /*0054*/ 	.byte	0x02, 0x4a
	.zero		1
	.zero		1


	//----- nvinfo : EIATTR_EXIT_INSTR_OFFSETS
	.align		4
        /*0058*/ 	.byte	0x04, 0x1c
        /*005a*/ 	.short	(.L_53 - .L_52)


	//   ....[0]....
.L_52:
        /*005c*/ 	.word	0x000000c0


	//   ....[1]....
        /*0060*/ 	.word	0x00000800


	//----- nvinfo : EIATTR_CBANK_PARAM_SIZE
	.align		4
.L_53:
        /*0064*/ 	.byte	0x03, 0x19
        /*0066*/ 	.short	0x0018


	//----- nvinfo : EIATTR_PARAM_CBANK
	.align		4
        /*0068*/ 	.byte	0x04, 0x0a
        /*006a*/ 	.short	(.L_55 - .L_54)
	.align		4
.L_54:
        /*006c*/ 	.word	index@(.nv.constant0._Z18gpu_fast_page_hashP9page_dataP9page_hashii)
        /*0070*/ 	.short	0x0380
        /*0072*/ 	.short	0x0018


	//----- nvinfo : EIATTR_SW_WAR
	.align		4
.L_55:
        /*0074*/ 	.byte	0x04, 0x36
        /*0076*/ 	.short	(.L_57 - .L_56)
.L_56:
        /*0078*/ 	.word	0x00000008
.L_57:


//--------------------- .nv.info._Z14compare_hashesP9page_hashS0_P7matchedii --------------------------
	.section	.nv.info._Z14compare_hashesP9page_hashS0_P7matchedii,"",@"SHT_CUDA_INFO"
	.sectionflags	@""
	.align	4


	//----- nvinfo : EIATTR_CUDA_API_VERSION
	.align		4
        /*0000*/ 	.byte	0x04, 0x37
        /*0002*/ 	.short	(.L_59 - .L_58)
.L_58:
        /*0004*/ 	.word	0x00000082


	//----- nvinfo : EIATTR_KPARAM_INFO
	.align		4
.L_59:
        /*0008*/ 	.byte	0x04, 0x17
        /*000a*/ 	.short	(.L_61 - .L_60)
.L_60:
        /*000c*/ 	.word	0x00000000
        /*0010*/ 	.short	0x0004
        /*0012*/ 	.short	0x001c
        /*0014*/ 	.byte	0x00, 0xf0, 0x11, 0x00


	//----- nvinfo : EIATTR_KPARAM_INFO
	.align		4
.L_61:
        /*0018*/ 	.byte	0x04, 0x17
        /*001a*/ 	.short	(.L_63 - .L_62)
.L_62:
        /*001c*/ 	.word	0x00000000
        /*0020*/ 	.short	0x0003
        /*0022*/ 	.short	0x0018
        /*0024*/ 	.byte	0x00, 0xf0, 0x11, 0x00


	//----- nvinfo : EIATTR_KPARAM_INFO
	.align		4
.L_63:
        /*0028*/ 	.byte	0x04, 0x17
        /*002a*/ 	.short	(.L_65 - .L_64)
.L_64:
        /*002c*/ 	.word	0x00000000
        /*0030*/ 	.short	0x0002
        /*0032*/ 	.short	0x0010
        /*0034*/ 	.byte	0x00, 0xf5, 0x21, 0x00


	//----- nvinfo : EIATTR_KPARAM_INFO
	.align		4
.L_65:
        /*0038*/ 	.byte	0x04, 0x17
        /*003a*/ 	.short	(.L_67 - .L_66)
.L_66:
        /*003c*/ 	.word	0x00000000
        /*0040*/ 	.short	0x0001
        /*0042*/ 	.short	0x0008
        /*0044*/ 	.byte	0x00, 0xf5, 0x21, 0x00


	//----- nvinfo : EIATTR_KPARAM_INFO
	.align		4
.L_67:
        /*0048*/ 	.byte	0x04, 0x17
        /*004a*/ 	.short	(.L_69 - .L_68)
.L_68:
        /*004c*/ 	.word	0x00000000
        /*0050*/ 	.short	0x0000
        /*0052*/ 	.short	0x0000
        /*0054*/ 	.byte	0x00, 0xf5, 0x21, 0x00


	//----- nvinfo : EIATTR_SPARSE_MMA_MASK
	.align		4
.L_69:
        /*0058*/ 	.byte	0x03, 0x50
        /*005a*/ 	.short	0x0000


	//----- nvinfo : EIATTR_MAXREG_COUNT
	.align		4
        /*005c*/ 	.byte	0x03, 0x1b
        /*005e*/ 	.short	0x00ff


	//----- nvinfo : EIATTR_MERCURY_ISA_VERSION
	.align		4
        /*0060*/ 	.byte	0x03, 0x5f
        /*0062*/ 	.short	0x0101


	//----- nvinfo : EIATTR_VRC_CTA_INIT_COUNT
	.align		4
        /*0064*/ 	.byte	0x02, 0x4a
	.zero		1
	.zero		1


	//----- nvinfo : EIATTR_EXIT_INSTR_OFFSETS
	.align		4
        /*0068*/ 	.byte	0x04, 0x1c
        /*006a*/ 	.short	(.L_71 - .L_70)


	//   ....[0]....
.L_70:
        /*006c*/ 	.word	0x000000c0


	//   ....[1]....
        /*0070*/ 	.word	0x000009b0


	//   ....[2]....
        /*0074*/ 	.word	0x00000e00


	//   ....[3]....
        /*0078*/ 	.word	0x00001080


	//   ....[4]....
        /*007c*/ 	.word	0x00001110


	//   ....[5]....
        /*0080*/ 	.word	0x000011a0


	//----- nvinfo : EIATTR_CRS_STACK_SIZE
	.align		4
.L_71:
        /*0084*/ 	.byte	0x04, 0x1e
        /*0086*/ 	.short	(.L_73 - .L_72)
.L_72:
        /*0088*/ 	.word	0x00000000


	//----- nvinfo : EIATTR_CBANK_PARAM_SIZE
	.align		4
.L_73:
        /*008c*/ 	.byte	0x03, 0x19
        /*008e*/ 	.short	0x0020


	//----- nvinfo : EIATTR_PARAM_CBANK
	.align		4
        /*0090*/ 	.byte	0x04, 0x0a
        /*0092*/ 	.short	(.L_75 - .L_74)
	.align		4
.L_74:
        /*0094*/ 	.word	index@(.nv.constant0._Z14compare_hashesP9page_hashS0_P7matchedii)
        /*0098*/ 	.short	0x0380
        /*009a*/ 	.short	0x0020


	//----- nvinfo : EIATTR_SW_WAR
	.align		4
.L_75:
        /*009c*/ 	.byte	0x04, 0x36
        /*009e*/ 	.short	(.L_77 - .L_76)
.L_76:
        /*00a0*/ 	.word	0x00000008
.L_77:


//--------------------- .nv.info._Z5radixP9page_hashPiS1_ii --------------------------
	.section	.nv.info._Z5radixP9page_hashPiS1_ii,"",@"SHT_CUDA_INFO"
	.sectionflags	@""
	.align	4


	//----- nvinfo : EIATTR_CUDA_API_VERSION
	.align		4
        /*0000*/ 	.byte	0x04, 0x37
        /*0002*/ 	.short	(.L_79 - .L_78)
.L_78:
        /*0004*/ 	.word	0x00000082


	//----- nvinfo : EIATTR_KPARAM_INFO
	.align		4
.L_79:
        /*0008*/ 	.byte	0x04, 0x17
        /*000a*/ 	.short	(.L_81 - .L_80)
.L_80:
        /*000c*/ 	.word	0x00000000
        /*0010*/ 	.short	0x0004
        /*0012*/ 	.short	0x001c
        /*0014*/ 	.byte	0x00, 0xf0, 0x11, 0x00


	//----- nvinfo : EIATTR_KPARAM_INFO
	.align		4
.L_81:
        /*0018*/ 	.byte	0x04, 0x17
        /*001a*/ 	.short	(.L_83 - .L_82)
.L_82:
        /*001c*/ 	.word	0x00000000
        /*0020*/ 	.short	0x0003
        /*0022*/ 	.short	0x0018
        /*0024*/ 	.byte	0x00, 0xf0, 0x11, 0x00


	//----- nvinfo : EIATTR_KPARAM_INFO
	.align		4
.L_83:
        /*0028*/ 	.byte	0x04, 0x17
        /*002a*/ 	.short	(.L_85 - .L_84)
.L_84:
        /*002c*/ 	.word	0x00000000
        /*0030*/ 	.short	0x0002
        /*0032*/ 	.short	0x0010
        /*0034*/ 	.byte	0x00, 0xf5, 0x21, 0x00


	//----- nvinfo : EIATTR_KPARAM_INFO
	.align		4
.L_85:
        /*0038*/ 	.byte	0x04, 0x17
        /*003a*/ 	.short	(.L_87 - .L_86)
.L_86:
        /*003c*/ 	.word	0x00000000
        /*0040*/ 	.short	0x0001
        /*0042*/ 	.short	0x0008
        /*0044*/ 	.byte	0x00, 0xf5, 0x21, 0x00


	//----- nvinfo : EIATTR_KPARAM_INFO
	.align		4
.L_87:
        /*0048*/ 	.byte	0x04, 0x17
        /*004a*/ 	.short	(.L_89 - .L_88)
.L_88:
        /*004c*/ 	.word	0x00000000
        /*0050*/ 	.short	0x0000
        /*0052*/ 	.short	0x0000
        /*0054*/ 	.byte	0x00, 0xf5, 0x21, 0x00


	//----- nvinfo : EIATTR_SPARSE_MMA_MASK
	.align		4
.L_89:
        /*0058*/ 	.byte	0x03, 0x50
        /*005a*/ 	.short	0x0000


	//----- nvinfo : EIATTR_MAXREG_COUNT
	.align		4
        /*005c*/ 	.byte	0x03, 0x1b
        /*005e*/ 	.short	0x00ff


	//----- nvinfo : EIATTR_MERCURY_ISA_VERSION
	.align		4
        /*0060*/ 	.byte	0x03, 0x5f
        /*0062*/ 	.short	0x0101


	//----- nvinfo : EIATTR_VRC_CTA_INIT_COUNT
	.align		4
        /*0064*/ 	.byte	0x02, 0x4a
	.zero		1
	.zero		1


	//----- nvinfo : EIATTR_EXIT_INSTR_OFFSETS
	.align		4
        /*0068*/ 	.byte	0x04, 0x1c
        /*006a*/ 	.short	(.L_91 - .L_90)


	//   ....[0]....
.L_90:
        /*006c*/ 	.word	0x00000070


	//   ....[1]....
        /*0070*/ 	.word	0x00000170


	//   ....[2]....
        /*0074*/ 	.word	0x000001f0


	//----- nvinfo : EIATTR_CBANK_PARAM_SIZE
	.align		4
.L_91:
        /*0078*/ 	.byte	0x03, 0x19
        /*007a*/ 	.short	0x0020


	//----- nvinfo : EIATTR_PARAM_CBANK
	.align		4
        /*007c*/ 	.byte	0x04, 0x0a
        /*007e*/ 	.short	(.L_93 - .L_92)
	.align		4
.L_92:
        /*0080*/ 	.word	index@(.nv.constant0._Z5radixP9page_hashPiS1_ii)
        /*0084*/ 	.short	0x0380
        /*0086*/ 	.short	0x0020


	//----- nvinfo : EIATTR_SW_WAR
	.align		4
.L_93:
        /*0088*/ 	.byte	0x04, 0x36
        /*008a*/ 	.short	(.L_95 - .L_94)
.L_94:
        /*008c*/ 	.word	0x00000008
.L_95:


//--------------------- .nv.info._Z7addrankPiS_ii --------------------------
	.section	.nv.info._Z7addrankPiS_ii,"",@"SHT_CUDA_INFO"
	.sectionflags	@""
	.align	4


	//----- nvinfo : EIATTR_CUDA_API_VERSION
	.align		4
        /*0000*/ 	.byte	0x04, 0x37
        /*0002*/ 	.short	(.L_97 - .L_96)
.L_96:
        /*0004*/ 	.word	0x00000082


	//----- nvinfo : EIATTR_KPARAM_INFO
	.align		4
.L_97:
        /*0008*/ 	.byte	0x04, 0x17
        /*000a*/ 	.short	(.L_99 - .L_98)
.L_98:
        /*000c*/ 	.word	0x00000000
        /*0010*/ 	.short	0x0003
        /*0012*/ 	.short	0x0014
        /*0014*/ 	.byte	0x00, 0xf0, 0x11, 0x00


	//----- nvinfo : EIATTR_KPARAM_INFO
	.align		4
.L_99:
        /*0018*/ 	.byte	0x04, 0x17
        /*001a*/ 	.short	(.L_101 - .L_100)
.L_100:
        /*001c*/ 	.word	0x00000000
        /*0020*/ 	.short	0x0002
        /*0022*/ 	.short	0x0010
        /*0024*/ 	.byte	0x00, 0xf0, 0x11, 0x00


	//----- nvinfo : EIATTR_KPARAM_INFO
	.align		4
.L_101:
        /*0028*/ 	.byte	0x04, 0x17
        /*002a*/ 	.short	(.L_103 - .L_102)
.L_102:
        /*002c*/ 	.word	0x00000000
        /*0030*/ 	.short	0x0001
        /*0032*/ 	.short	0x0008
        /*0034*/ 	.byte	0x00, 0xf5, 0x21, 0x00


	//----- nvinfo : EIATTR_KPARAM_INFO
	.align		4
.L_103:
        /*0038*/ 	.byte	0x04, 0x17
        /*003a*/ 	.short	(.L_105 - .L_104)
.L_104:
        /*003c*/ 	.word	0x00000000
        /*0040*/ 	.short	0x0000
        /*0042*/ 	.short	0x0000
        /*0044*/ 	.byte	0x00, 0xf5, 0x21, 0x00


	//----- nvinfo : EIATTR_SPARSE_MMA_MASK
	.align		4
.L_105:
        /*0048*/ 	.byte	0x03, 0x50
        /*004a*/ 	.short	0x0000


	//----- nvinfo : EIATTR_MAXREG_COUNT
	.align		4
        /*004c*/ 	.byte	0x03, 0x1b
        /*004e*/ 	.short	0x00ff


	//----- nvinfo : EIATTR_MERCURY_ISA_VERSION
	.align		4
        /*0050*/ 	.byte	0x03, 0x5f
        /*0052*/ 	.short	0x0101


	//----- nvinfo : EIATTR_VRC_CTA_INIT_COUNT
	.align		4
        /*0054*/ 	.byte	0x02, 0x4a
	.zero		1
	.zero		1


	//----- nvinfo : EIATTR_EXIT_INSTR_OFFSETS
	.align		4
        /*0058*/ 	.byte	0x04, 0x1c
        /*005a*/ 	.short	(.L_107 - .L_106)


	//   ....[0]....
.L_106:
        /*005c*/ 	.word	0x00000070


	//   ....[1]....
        /*0060*/ 	.word	0x00000140


	//----- nvinfo : EIATTR_CBANK_PARAM_SIZE
	.align		4
.L_107:
        /*0064*/ 	.byte	0x03, 0x19
        /*0066*/ 	.short	0x0018


	//----- nvinfo : EIATTR_PARAM_CBANK
	.align		4
        /*0068*/ 	.byte	0x04, 0x0a
        /*006a*/ 	.short	(.L_109 - .L_108)
	.align		4
.L_108:
        /*006c*/ 	.word	index@(.nv.constant0._Z7addrankPiS_ii)
        /*0070*/ 	.short	0x0380
        /*0072*/ 	.short	0x0018


	//----- nvinfo : EIATTR_SW_WAR
	.align		4
.L_109:
        /*0074*/ 	.byte	0x04, 0x36
        /*0076*/ 	.short	(.L_111 - .L_110)
.L_110:
        /*0078*/ 	.word	0x00000008
.L_111:


//--------------------- .nv.info._Z9writebackP9page_hashS0_i --------------------------
	.section	.nv.info._Z9writebackP9page_hashS0_i,"",@"SHT_CUDA_INFO"
	.sectionflags	@""
	.align	4


	//----- nvinfo : EIATTR_CUDA_API_VERSION
	.align		4
        /*0000*/ 	.byte	0x04, 0x37
        /*0002*/ 	.short	(.L_113 - .L_112)
.L_112:
        /*0004*/ 	.word	0x00000082


	//----- nvinfo : EIATTR_KPARAM_INFO
	.align		4
.L_113:
        /*0008*/ 	.byte	0x04, 0x17
        /*000a*/ 	.short	(.L_115 - .L_114)
.L_114:
        /*000c*/ 	.word	0x00000000
        /*0010*/ 	.short	0x0002
        /*0012*/ 	.short	0x0010
        /*0014*/ 	.byte	0x00, 0xf0, 0x11, 0x00


	//----- nvinfo : EIATTR_KPARAM_INFO
	.align		4
.L_115:
        /*0018*/ 	.byte	0x04, 0x17
        /*001a*/ 	.short	(.L_117 - .L_116)
.L_116:
        /*001c*/ 	.word	0x00000000
        /*0020*/ 	.short	0x0001
        /*0022*/ 	.short	0x0008
        /*0024*/ 	.byte	0x00, 0xf5, 0x21, 0x00


	//----- nvinfo : EIATTR_KPARAM_INFO
	.align		4
.L_117:
        /*0028*/ 	.byte	0x04, 0x17
        /*002a*/ 	.short	(.L_119 - .L_118)
.L_118:
        /*002c*/ 	.word	0x00000000
        /*0030*/ 	.short	0x0000
        /*0032*/ 	.short	0x0000
        /*0034*/ 	.byte	0x00, 0xf5, 0x21, 0x00


	//----- nvinfo : EIATTR_SPARSE_MMA_MASK
	.align		4
.L_119:
        /*0038*/ 	.byte	0x03, 0x50
        /*003a*/ 	.short	0x0000


	//----- nvinfo : EIATTR_MAXREG_COUNT
	.align		4
        /*003c*/ 	.byte	0x03, 0x1b
        /*003e*/ 	.short	0x00ff


	//----- nvinfo : EIATTR_MERCURY_ISA_VERSION
	.align		4
        /*0040*/ 	.byte	0x03, 0x5f
        /*0042*/ 	.short	0x0101


	//----- nvinfo : EIATTR_VRC_CTA_INIT_COUNT
	.align		4
        /*0044*/ 	.byte	0x02, 0x4a
	.zero		1
	.zero		1


	//----- nvinfo : EIATTR_EXIT_INSTR_OFFSETS
	.align		4
        /*0048*/ 	.byte	0x04, 0x1c
        /*004a*/ 	.short	(.L_121 - .L_120)


	//   ....[0]....
.L_120:
        /*004c*/ 	.word	0x00000070


	//   ....[1]....
        /*0050*/ 	.word	0x00000130


	//----- nvinfo : EIATTR_CBANK_PARAM_SIZE
	.align		4
.L_121:
        /*0054*/ 	.byte	0x03, 0x19
        /*0056*/ 	.short	0x0014


	//----- nvinfo : EIATTR_PARAM_CBANK
	.align		4
        /*0058*/ 	.byte	0x04, 0x0a
        /*005a*/ 	.short	(.L_123 - .L_122)
	.align		4
.L_122:
        /*005c*/ 	.word	index@(.nv.constant0._Z9writebackP9page_hashS0_i)
        /*0060*/ 	.short	0x0380
        /*0062*/ 	.short	0x0014


	//----- nvinfo : EIATTR_SW_WAR
	.align		4
.L_123:
        /*0064*/ 	.byte	0x04, 0x36
        /*0066*/ 	.short	(.L_125 - .L_124)
.L_124:
        /*0068*/ 	.word	0x00000008
.L_125:


//--------------------- .nv.info._Z9prefixSumPiS_S_S_ii --------------------------
	.section	.nv.info._Z9prefixSumPiS_S_S_ii,"",@"SHT_CUDA_INFO"
	.sectionflags	@""
	.align	4


	//----- nvinfo : EIATTR_CUDA_API_VERSION
	.align		4
        /*0000*/ 	.byte	0x04, 0x37
        /*0002*/ 	.short	(.L_127 - .L_126)
.L_126:
        /*0004*/ 	.word	0x00000082


	//----- nvinfo : EIATTR_KPARAM_INFO
	.align		4
.L_127:
        /*0008*/ 	.byte	0x04, 0x17
        /*000a*/ 	.short	(.L_129 - .L_128)
.L_128:
        /*000c*/ 	.word	0x00000000
        /*0010*/ 	.short	0x0005
        /*0012*/ 	.short	0x0024
        /*0014*/ 	.byte	0x00, 0xf0, 0x11, 0x00


	//----- nvinfo : EIATTR_KPARAM_INFO
	.align		4
.L_129:
        /*0018*/ 	.byte	0x04, 0x17
        /*001a*/ 	.short	(.L_131 - .L_130)
.L_130:
        /*001c*/ 	.word	0x00000000
        /*0020*/ 	.short	0x0004
        /*0022*/ 	.short	0x0020
        /*0024*/ 	.byte	0x00, 0xf0, 0x11, 0x00


	//----- nvinfo : EIATTR_KPARAM_INFO
	.align		4
.L_131:
        /*0028*/ 	.byte	0x04, 0x17
        /*002a*/ 	.short	(.L_133 - .L_132)
.L_132:
        /*002c*/ 	.word	0x00000000
        /*0030*/ 	.short	0x0003
        /*0032*/ 	.short	0x0018
        /*0034*/ 	.byte	0x00, 0xf5, 0x21, 0x00


	//----- nvinfo : EIATTR_KPARAM_INFO
	.align		4
.L_133:
        /*0038*/ 	.byte	0x04, 0x17
        /*003a*/ 	.short	(.L_135 - .L_134)
.L_134:
        /*003c*/ 	.word	0x00000000
        /*0040*/ 	.short	0x0002
        /*0042*/ 	.short	0x0010
        /*0044*/ 	.byte	0x00, 0xf5, 0x21, 0x00


	//----- nvinfo : EIATTR_KPARAM_INFO
	.align		4
.L_135:
        /*0048*/ 	.byte	0x04, 0x17
        /*004a*/ 	.short	(.L_137 - .L_136)
.L_136:
        /*004c*/ 	.word	0x00000000
        /*0050*/ 	.short	0x0001
        /*0052*/ 	.short	0x0008
        /*0054*/ 	.byte	0x00, 0xf5, 0x21, 0x00


	//----- nvinfo : EIATTR_KPARAM_INFO
	.align		4
.L_137:
        /*0058*/ 	.byte	0x04, 0x17
        /*005a*/ 	.short	(.L_139 - .L_138)
.L_138:
        /*005c*/ 	.word	0x00000000
        /*0060*/ 	.short	0x0000
        /*0062*/ 	.short	0x0000
        /*0064*/ 	.byte	0x00, 0xf5, 0x21, 0x00


	//----- nvinfo : EIATTR_SPARSE_MMA_MASK
	.align		4
.L_139:
        /*0068*/ 	.byte	0x03, 0x50
        /*006a*/ 	.short	0x0000


	//----- nvinfo : EIATTR_MAXREG_COUNT
	.align		4
        /*006c*/ 	.byte	0x03, 0x1b
        /*006e*/ 	.short	0x00ff


	//----- nvinfo : EIATTR_MERCURY_ISA_VERSION
	.align		4
        /*0070*/ 	.byte	0x03, 0x5f
        /*0072*/ 	.short	0x0101


	//----- nvinfo : EIATTR_VRC_CTA_INIT_COUNT
	.align		4
        /*0074*/ 	.byte	0x02, 0x4a
	.zero		1
	.zero		1


	//----- nvinfo : EIATTR_EXIT_INSTR_OFFSETS
	.align		4
        /*0078*/ 	.byte	0x04, 0x1c
        /*007a*/ 	.short	(.L_141 - .L_140)


	//   ....[0]....
.L_140:
        /*007c*/ 	.word	0x00000080


	//   ....[1]....
        /*0080*/ 	.word	0x000001d0


	//----- nvinfo : EIATTR_CBANK_PARAM_SIZE
	.align		4
.L_141:
        /*0084*/ 	.byte	0x03, 0x19
        /*0086*/ 	.short	0x0028


	//----- nvinfo : EIATTR_PARAM_CBANK
	.align		4
        /*0088*/ 	.byte	0x04, 0x0a
        /*008a*/ 	.short	(.L_143 - .L_142)
	.align		4
.L_142:
        /*008c*/ 	.word	index@(.nv.constant0._Z9prefixSumPiS_S_S_ii)
        /*0090*/ 	.short	0x0380
        /*0092*/ 	.short	0x0028


	//----- nvinfo : EIATTR_SW_WAR
	.align		4
.L_143:
        /*0094*/ 	.byte	0x04, 0x36
        /*0096*/ 	.short	(.L_145 - .L_144)
.L_144:
        /*0098*/ 	.word	0x00000008
.L_145:


//--------------------- .nv.info._Z8exchangeP9page_hashPiS1_iS0_i --------------------------
	.section	.nv.info._Z8exchangeP9page_hashPiS1_iS0_i,"",@"SHT_CUDA_INFO"
	.sectionflags	@""
	.align	4


	//----- nvinfo : EIATTR_CUDA_API_VERSION
	.align		4
        /*0000*/ 	.byte	0x04, 0x37
        /*0002*/ 	.short	(.L_147 - .L_146)
.L_146:
        /*0004*/ 	.word	0x00000082


	//----- nvinfo : EIATTR_KPARAM_INFO
	.align		4
.L_147:
        /*0008*/ 	.byte	0x04, 0x17
        /*000a*/ 	.short	(.L_149 - .L_148)
.L_148:
        /*000c*/ 	.word	0x00000000
        /*0010*/ 	.short	0x0005
        /*0012*/ 	.short	0x0028
        /*0014*/ 	.byte	0x00, 0xf0, 0x11, 0x00


	//----- nvinfo : EIATTR_KPARAM_INFO
	.align		4
.L_149:
        /*0018*/ 	.byte	0x04, 0x17
        /*001a*/ 	.short	(.L_151 - .L_150)
.L_150:
        /*001c*/ 	.word	0x00000000
        /*0020*/ 	.short	0x0004
        /*0022*/ 	.short	0x0020
        /*0024*/ 	.byte	0x00, 0xf5, 0x21, 0x00


	//----- nvinfo : EIATTR_KPARAM_INFO
	.align		4
.L_151:
        /*0028*/ 	.byte	0x04, 0x17
        /*002a*/ 	.short	(.L_153 - .L_152)
.L_152:
        /*002c*/ 	.word	0x00000000
        /*0030*/ 	.short	0x0003
        /*0032*/ 	.short	0x0018
        /*0034*/ 	.byte	0x00, 0xf0, 0x11, 0x00


	//----- nvinfo : EIATTR_KPARAM_INFO
	.align		4
.L_153:
        /*0038*/ 	.byte	0x04, 0x17
        /*003a*/ 	.short	(.L_155 - .L_154)
.L_154:
        /*003c*/ 	.word	0x00000000
        /*0040*/ 	.short	0x0002
        /*0042*/ 	.short	0x0010
        /*0044*/ 	.byte	0x00, 0xf5, 0x21, 0x00


	//----- nvinfo : EIATTR_KPARAM_INFO
	.align		4
.L_155:
        /*0048*/ 	.byte	0x04, 0x17
        /*004a*/ 	.short	(.L_157 - .L_156)
.L_156:
        /*004c*/ 	.word	0x00000000
        /*0050*/ 	.short	0x0001
        /*0052*/ 	.short	0x0008
        /*0054*/ 	.byte	0x00, 0xf5, 0x21, 0x00


	//----- nvinfo : EIATTR_KPARAM_INFO
	.align		4
.L_157:
        /*0058*/ 	.byte	0x04, 0x17
        /*005a*/ 	.short	(.L_159 - .L_158)
.L_158:
        /*005c*/ 	.word	0x00000000
        /*0060*/ 	.short	0x0000
        /*0062*/ 	.short	0x0000
        /*0064*/ 	.byte	0x00, 0xf5, 0x21, 0x00


	//----- nvinfo : EIATTR_SPARSE_MMA_MASK
	.align		4
.L_159:
        /*0068*/ 	.byte	0x03, 0x50
        /*006a*/ 	.short	0x0000


	//----- nvinfo : EIATTR_MAXREG_COUNT
	.align		4
        /*006c*/ 	.byte	0x03, 0x1b
        /*006e*/ 	.short	0x00ff


	//----- nvinfo : EIATTR_MERCURY_ISA_VERSION
	.align		4
        /*0070*/ 	.byte	0x03, 0x5f
        /*0072*/ 	.short	0x0101


	//----- nvinfo : EIATTR_VRC_CTA_INIT_COUNT
	.align		4
        /*0074*/ 	.byte	0x02, 0x4a
	.zero		1
	.zero		1


	//----- nvinfo : EIATTR_EXIT_INSTR_OFFSETS
	.align		4
        /*0078*/ 	.byte	0x04, 0x1c
        /*007a*/ 	.short	(.L_161 - .L_160)


	//   ....[0]....
.L_160:
        /*007c*/ 	.word	0x00000070


	//   ....[1]....
        /*0080*/ 	.word	0x000001c0


	//   ....[2]....
        /*0084*/ 	.word	0x00000280


	//----- nvinfo : EIATTR_CRS_STACK_SIZE
	.align		4
.L_161:
        /*0088*/ 	.byte	0x04, 0x1e
        /*008a*/ 	.short	(.L_163 - .L_162)
.L_162:
        /*008c*/ 	.word	0x00000000


	//----- nvinfo : EIATTR_CBANK_PARAM_SIZE
	.align		4
.L_163:
        /*0090*/ 	.byte	0x03, 0x19
        /*0092*/ 	.short	0x002c


	//----- nvinfo : EIATTR_PARAM_CBANK
	.align		4
        /*0094*/ 	.byte	0x04, 0x0a
        /*0096*/ 	.short	(.L_165 - .L_164)
	.align		4
.L_164:
        /*0098*/ 	.word	index@(.nv.constant0._Z8exchangeP9page_hashPiS1_iS0_i)
        /*009c*/ 	.short	0x0380
        /*009e*/ 	.short	0x002c


	//----- nvinfo : EIATTR_SW_WAR
	.align		4
.L_165:
        /*00a0*/ 	.byte	0x04, 0x36
        /*00a2*/ 	.short	(.L_167 - .L_166)
.L_166:
        /*00a4*/ 	.word	0x00000008
.L_167:


//--------------------- .nv.callgraph             --------------------------
	.section	.nv.callgraph,"",@"SHT_CUDA_CALLGRAPH"
	.align	4
	.sectionentsize	8
	.align		4
        /*0000*/ 	.word	0x00000000
	.align		4
        /*0004*/ 	.word	0xffffffff
	.align		4
        /*0008*/ 	.word	0x00000000
	.align		4
        /*000c*/ 	.word	0xfffffffe
	.align		4
        /*0010*/ 	.word	0x00000000
	.align		4
        /*0014*/ 	.word	0xfffffffd
	.align		4
        /*0018*/ 	.word	0x00000000
	.align		4
        /*001c*/ 	.word	0xfffffffc


//--------------------- .text._Z18gpu_fast_page_hashP9page_dataP9page_hashii --------------------------
	.section	.text._Z18gpu_fast_page_hashP9page_dataP9page_hashii,"ax",@progbits
	.align	128
        .global         _Z18gpu_fast_page_hashP9page_dataP9page_hashii
        .type           _Z18gpu_fast_page_hashP9page_dataP9page_hashii,@function
        .size           _Z18gpu_fast_page_hashP9page_dataP9page_hashii,(.L_x_17 - _Z18gpu_fast_page_hashP9page_dataP9page_hashii)
        .other          _Z18gpu_fast_page_hashP9page_dataP9page_hashii,@"STO_CUDA_ENTRY STV_DEFAULT"
_Z18gpu_fast_page_hashP9page_dataP9page_hashii:
.text._Z18gpu_fast_page_hashP9page_dataP9page_hashii:
[----:B------:R-:W-:Y:S08]  /*0000*/  LDC R1, c[0x0][0x37c] ;  /* 0x0000df00ff017b82 */ /* 0x000ff00000000800 */
[----:B------:R-:W0:Y:S01]  /*0010*/  LDC.64 R2, c[0x0][0x380] ;  /* 0x0000e000ff027b82 */ /* 0x000e220000000a00 */
[----:B------:R-:W0:Y:S01]  /*0020*/  LDCU.64 UR6, c[0x0][0x358] ;  /* 0x00006b00ff0677ac */ /* 0x000e220008000a00 */
[----:B------:R-:W1:Y:S01]  /*0030*/  S2R R0, SR_TID.X ;  /* 0x0000000000007919 */ /* 0x000e620000002100 */
[----:B------:R-:W2:Y:S01]  /*0040*/  LDCU UR5, c[0x0][0x394] ;  /* 0x00007280ff0577ac */ /* 0x000ea20008000800 */
[----:B0-----:R-:W3:Y:S04]  /*0050*/  LDG.E.64 R2, desc[UR6][R2.64] ;  /* 0x0000000602027981 */ /* 0x001ee8000c1e1b00 */
[----:B------:R-:W1:Y:S08]  /*0060*/  S2UR UR4, SR_CTAID.X ;  /* 0x00000000000479c3 */ /* 0x000e700000002500 */
[----:B------:R-:W1:Y:S08]  /*0070*/  LDC R7, c[0x0][0x360] ;  /* 0x0000d800ff077b82 */ /* 0x000e700000000800 */
[----:B------:R-:W3:Y:S01]  /*0080*/  LDC.64 R4, c[0x0][0x388] ;  /* 0x0000e200ff047b82 */ /* 0x000ee20000000a00 */
[----:B-1----:R-:W-:-:S05]  /*0090*/  IMAD R7, R7, UR4, R0 ;  /* 0x0000000407077c24 */ /* 0x002fca000f8e0200 */
[----:B--2---:R-:W-:Y:S01]  /*00a0*/  ISETP.GE.AND P0, PT, R7, UR5, PT ;  /* 0x0000000507007c0c */ /* 0x004fe2000bf06270 */
[----:B---3--:R0:W-:-:S12]  /*00b0*/  STG.E.64 desc[UR6][R4.64], R2 ;  /* 0x0000000204007986 */ /* 0x0081d8000c101b06 */
[----:B------:R-:W-:Y:S05]  /*00c0*/  @P0 EXIT ;  /* 0x000000000000094d */ /* 0x000fea0003800000 */
[----:B0-----:R-:W0:Y:S01]  /*00d0*/  LDC.64 R2, c[0x0][0x380] ;  /* 0x0000e000ff027b82 */ /* 0x001e220000000a00 */
[----:B------:R-:W-:Y:S01]  /*00e0*/  IMAD.MOV.U32 R0, RZ, RZ, 0x80 ;  /* 0x00000080ff007424 */ /* 0x000fe200078e00ff */
[----:B------:R-:W-:Y:S01]  /*00f0*/  UMOV UR4, URZ ;  /* 0x000000ff00047c82 */ /* 0x000fe20008000000 */
[----:B0-----:R-:W-:-:S03]  /*0100*/  IMAD.WIDE R2, R7, 0x80, R2 ;  /* 0x0000008007027825 */ /* 0x001fc600078e0202 */
[----:B------:R-:W-:-:S05]  /*0110*/  IADD3 R4, P0, PT, R2, 0xff, RZ ;  /* 0x000000ff02047810 */ /* 0x000fca0007f1e0ff */
[----:B------:R-:W-:-:S08]  /*0120*/  IMAD.X R5, RZ, RZ, R3, P0 ;  /* 0x000000ffff057224 */ /* 0x000fd000000e0603 */
.L_x_0:
[----:B------:R-:W2:Y:S04]  /*0130*/  LDG.E.U8 R9, desc[UR6][R4.64+-0x1f] ;  /* 0xffffe10604097981 */ /* 0x000ea8000c1e1100 */
[----:B------:R-:W3:Y:S04]  /*0140*/  LDG.E.U8 R6, desc[UR6][R4.64+-0x1c] ;  /* 0xffffe40604067981 */ /* 0x000ee8000c1e1100 */
[----:B------:R-:W3:Y:S04]  /*0150*/  LDG.E.U8 R27, desc[UR6][R4.64+-0x1d] ;  /* 0xffffe306041b7981 */ /* 0x000ee8000c1e1100 */
[----:B------:R-:W4:Y:S04]  /*0160*/  LDG.E.U8 R16, desc[UR6][R4.64+-0x1e] ;  /* 0xffffe20604107981 */ /* 0x000f28000c1e1100 */
[----:B------:R-:W5:Y:S04]  /*0170*/  LDG.E.U8 R15, desc[UR6][R4.64+-0x1b] ;  /* 0xffffe506040f7981 */ /* 0x000f68000c1e1100 */
        /* <DEDUP_REMOVED lines=13> */
[----:B------:R-:W5:Y:S01]  /*0250*/  LDG.E.U8 R18, desc[UR6][R4.64+-0x8] ;  /* 0xfffff80604127981 */ /* 0x000f62000c1e1100 */
[----:B--2---:R-:W-:-:S03]  /*0260*/  IMAD.IADD R25, R9, 0x1, R0 ;  /* 0x0000000109197824 */ /* 0x004fc600078e0200 */
[----:B------:R-:W2:Y:S01]  /*0270*/  LDG.E.U8 R9, desc[UR6][R4.64+-0xc] ;  /* 0xfffff40604097981 */ /* 0x000ea2000c1e1100 */
[----:B---3--:R-:W-:-:S03]  /*0280*/  LEA R27, R6, R27, 0x8 ;  /* 0x0000001b061b7211 */ /* 0x008fc600078e40ff */
[----:B------:R-:W2:Y:S01]  /*0290*/  LDG.E.U8 R6, desc[UR6][R4.64+-0xd] ;  /* 0xfffff30604067981 */ /* 0x000ea2000c1e1100 */
[----:B----4-:R-:W-:Y:S02]  /*02a0*/  IMAD R16, R16, 0x100, R25 ;  /* 0x0000010010107824 */ /* 0x010fe400078e0219 */
[----:B------:R-:W-:Y:S02]  /*02b0*/  IMAD.SHL.U32 R25, R27, 0x800, RZ ;  /* 0x000008001b197824 */ /* 0x000fe400078e00ff */
[----:B------:R-:W-:-:S05]  /*02c0*/  IMAD.U32 R0, R16, 0x10000, RZ ;  /* 0x0001000010007824 */ /* 0x000fca00078e00ff */
[----:B------:R-:W-:-:S04]  /*02d0*/  LOP3.LUT R0, R16, R0, R25, 0x96, !PT ;  /* 0x0000000010007212 */ /* 0x000fc800078e9619 */
[----:B------:R-:W-:Y:S02]  /*02e0*/  LEA.HI R16, R0, R0, RZ, 0x15 ;  /* 0x0000000000107211 */ /* 0x000fe400078fa8ff */
[----:B------:R-:W3:Y:S02]  /*02f0*/  LDG.E.U8 R0, desc[UR6][R4.64+-0xb] ;  /* 0xfffff50604007981 */ /* 0x000ee4000c1e1100 */
[----:B-----5:R-:W-:Y:S02]  /*0300*/  IADD3 R25, PT, PT, R16, R15, RZ ;  /* 0x0000000f10197210 */ /* 0x020fe40007ffe0ff */
[----:B------:R-:W4:Y:S04]  /*0310*/  LDG.E.U8 R16, desc[UR6][R4.64+-0xa] ;  /* 0xfffff60604107981 */ /* 0x000f28000c1e1100 */
[----:B------:R-:W5:Y:S01]  /*0320*/  LDG.E.U8 R15, desc[UR6][R4.64+-0x9] ;  /* 0xfffff706040f7981 */ /* 0x000f62000c1e1100 */
[----:B------:R-:W-:-:S02]  /*0330*/  IMAD R23, R22, 0x100, R23 ;  /* 0x0000010016177824 */ /* 0x000fc400078e0217 */
[----:B------:R-:W-:Y:S02]  /*0340*/  IMAD R24, R24, 0x100, R25 ;  /* 0x0000010018187824 */ /* 0x000fe400078e0219 */
[----:B------:R-:W-:Y:S01]  /*0350*/  IMAD.SHL.U32 R23, R23, 0x800, RZ ;  /* 0x0000080017177824 */ /* 0x000fe200078e00ff */
[----:B------:R-:W5:Y:S02]  /*0360*/  LDG.E.U8 R25, desc[UR6][R4.64+-0x6] ;  /* 0xfffffa0604197981 */ /* 0x000f64000c1e1100 */
[----:B------:R-:W-:-:S04]  /*0370*/  SHF.L.U32 R22, R24, 0x10, RZ ;  /* 0x0000001018167819 */ /* 0x000fc800000006ff */
[----:B------:R-:W-:Y:S02]  /*0380*/  LOP3.LUT R24, R24, R22, R23, 0x96, !PT ;  /* 0x0000001618187212 */ /* 0x000fe400078e9617 */
[----:B------:R-:W5:Y:S02]  /*0390*/  LDG.E.U8 R22, desc[UR6][R4.64+-0x7] ;  /* 0xfffff90604167981 */ /* 0x000f64000c1e1100 */
[----:B------:R-:W-:Y:S02]  /*03a0*/  LEA.HI R26, R24, R24, RZ, 0x15 ;  /* 0x00000018181a7211 */ /* 0x000fe400078fa8ff */
[----:B------:R-:W5:Y:S04]  /*03b0*/  LDG.E.U8 R23, desc[UR6][R4.64+-0x4] ;  /* 0xfffffc0604177981 */ /* 0x000f68000c1e1100 */
[----:B------:R-:W5:Y:S01]  /*03c0*/  LDG.E.U8 R24, desc[UR6][R4.64+-0x5] ;  /* 0xfffffb0604187981 */ /* 0x000f62000c1e1100 */
[----:B------:R-:W-:-:S02]  /*03d0*/  IMAD.IADD R26, R26, 0x1, R17 ;  /* 0x000000011a1a7824 */ /* 0x000fc400078e0211 */
[----:B------:R-:W-:Y:S02]  /*03e0*/  IMAD R20, R19, 0x100, R20 ;  /* 0x0000010013147824 */ /* 0x000fe400078e0214 */
[----:B------:R-:W5:Y:S01]  /*03f0*/  LDG.E.U8 R19, desc[UR6][R4.64+-0x2] ;  /* 0xfffffe0604137981 */ /* 0x000f62000c1e1100 */
[----:B------:R-:W-:Y:S01]  /*0400*/  LEA R21, R21, R26, 0x8 ;  /* 0x0000001a15157211 */ /* 0x000fe200078e40ff */
[----:B------:R-:W-:-:S04]  /*0410*/  IMAD.SHL.U32 R20, R20, 0x800, RZ ;  /* 0x0000080014147824 */ /* 0x000fc800078e00ff */
[----:B------:R-:W-:-:S05]  /*0420*/  IMAD.U32 R17, R21, 0x10000, RZ ;  /* 0x0001000015117824 */ /* 0x000fca00078e00ff */
[----:B------:R-:W-:Y:S02]  /*0430*/  LOP3.LUT R26, R21, R17, R20, 0x96, !PT ;  /* 0x00000011151a7212 */ /* 0x000fe400078e9614 */
[----:B------:R-:W5:Y:S04]  /*0440*/  LDG.E.U8 R21, desc[UR6][R4.64+-0x3] ;  /* 0xfffffd0604157981 */ /* 0x000f68000c1e1100 */
[----:B------:R-:W5:Y:S04]  /*0450*/  LDG.E.U8 R20, desc[UR6][R4.64] ;  /* 0x0000000604147981 */ /* 0x000f68000c1e1100 */
[----:B------:R0:W5:Y:S01]  /*0460*/  LDG.E.U8 R17, desc[UR6][R4.64+-0x1] ;  /* 0xffffff0604117981 */ /* 0x000162000c1e1100 */
[----:B------:R-:W-:-:S04]  /*0470*/  LEA.HI R26, R26, R26, RZ, 0x15 ;  /* 0x0000001a1a1a7211 */ /* 0x000fc800078fa8ff */
[----:B------:R-:W-:Y:S01]  /*0480*/  IADD3 R13, PT, PT, R26, R13, RZ ;  /* 0x0000000d1a0d7210 */ /* 0x000fe20007ffe0ff */
[----:B------:R-:W-:-:S04]  /*0490*/  IMAD R11, R14, 0x100, R11 ;  /* 0x000001000e0b7824 */ /* 0x000fc800078e020b */
[----:B------:R-:W-:Y:S01]  /*04a0*/  IMAD R12, R12, 0x100, R13 ;  /* 0x000001000c0c7824 */ /* 0x000fe200078e020d */
[----:B------:R-:W-:-:S03]  /*04b0*/  SHF.L.U32 R11, R11, 0xb, RZ ;  /* 0x0000000b0b0b7819 */ /* 0x000fc600000006ff */
[----:B------:R-:W-:-:S05]  /*04c0*/  IMAD.U32 R13, R12, 0x10000, RZ ;  /* 0x000100000c0d7824 */ /* 0x000fca00078e00ff */
[----:B------:R-:W-:-:S04]  /*04d0*/  LOP3.LUT R11, R12, R13, R11, 0x96, !PT ;  /* 0x0000000d0c0b7212 */ /* 0x000fc800078e960b */
[----:B------:R-:W-:-:S05]  /*04e0*/  LEA.HI R11, R11, R11, RZ, 0x15 ;  /* 0x0000000b0b0b7211 */ /* 0x000fca00078fa8ff */
[----:B------:R-:W-:-:S04]  /*04f0*/  IMAD.IADD R11, R11, 0x1, R10 ;  /* 0x000000010b0b7824 */ /* 0x000fc800078e020a */
[----:B------:R-:W-:Y:S01]  /*0500*/  IMAD R8, R8, 0x100, R11 ;  /* 0x0000010008087824 */ /* 0x000fe200078e020b */
[----:B------:R-:W-:-:S04]  /*0510*/  UIADD3 UR4, UPT, UPT, UR4, -0x8, URZ ;  /* 0xfffffff804047890 */ /* 0x000fc8000fffe0ff */
[----:B------:R-:W-:Y:S01]  /*0520*/  UISETP.NE.AND UP0, UPT, UR4, -0x20, UPT ;  /* 0xffffffe00400788c */ /* 0x000fe2000bf05270 */
[----:B0-----:R-:W-:-:S05]  /*0530*/  IADD3 R4, P0, PT, R4, 0x20, RZ ;  /* 0x0000002004047810 */ /* 0x001fca0007f1e0ff */
[----:B------:R-:W-:Y:S01]  /*0540*/  IMAD.X R5, RZ, RZ, R5, P0 ;  /* 0x000000ffff057224 */ /* 0x000fe200000e0605 */
[----:B--2---:R-:W-:Y:S02]  /*0550*/  LEA R9, R9, R6, 0x8 ;  /* 0x0000000609097211 */ /* 0x004fe400078e40ff */
[----:B------:R-:W-:-:S03]  /*0560*/  SHF.L.U32 R6, R8, 0x10, RZ ;  /* 0x0000001008067819 */ /* 0x000fc600000006ff */
[----:B------:R-:W-:-:S05]  /*0570*/  IMAD.SHL.U32 R9, R9, 0x800, RZ ;  /* 0x0000080009097824 */ /* 0x000fca00078e00ff */
[----:B------:R-:W-:-:S04]  /*0580*/  LOP3.LUT R6, R8, R6, R9, 0x96, !PT ;  /* 0x0000000608067212 */ /* 0x000fc800078e9609 */
[----:B------:R-:W-:-:S05]  /*0590*/  LEA.HI R9, R6, R6, RZ, 0x15 ;  /* 0x0000000606097211 */ /* 0x000fca00078fa8ff */
[----:B---3--:R-:W-:-:S05]  /*05a0*/  IMAD.IADD R9, R9, 0x1, R0 ;  /* 0x0000000109097824 */ /* 0x008fca00078e0200 */
[----:B----4-:R-:W-:Y:S01]  /*05b0*/  LEA R9, R16, R9, 0x8 ;  /* 0x0000000910097211 */ /* 0x010fe200078e40ff */
[----:B-----5:R-:W-:-:S04]  /*05c0*/  IMAD R0, R18, 0x100, R15 ;  /* 0x0000010012007824 */ /* 0x020fc800078e020f */
[----:B------:R-:W-:Y:S02]  /*05d0*/  IMAD.SHL.U32 R0, R0, 0x800, RZ ;  /* 0x0000080000007824 */ /* 0x000fe400078e00ff */
[----:B------:R-:W-:-:S05]  /*05e0*/  IMAD.U32 R6, R9, 0x10000, RZ ;  /* 0x0001000009067824 */ /* 0x000fca00078e00ff */
[----:B------:R-:W-:-:S04]  /*05f0*/  LOP3.LUT R0, R9, R6, R0, 0x96, !PT ;  /* 0x0000000609007212 */ /* 0x000fc800078e9600 */
        /* <DEDUP_REMOVED lines=10> */
[----:B------:R-:W-:-:S04]  /*06a0*/  LEA R9, R20, R17, 0x8 ;  /* 0x0000001114097211 */ /* 0x000fc800078e40ff */
[----:B------:R-:W-:Y:S01]  /*06b0*/  SHF.L.U32 R6, R0, 0x10, RZ ;  /* 0x0000001000067819 */ /* 0x000fe200000006ff */
[----:B------:R-:W-:-:S05]  /*06c0*/  IMAD.SHL.U32 R9, R9, 0x800, RZ ;  /* 0x0000080009097824 */ /* 0x000fca00078e00ff */
[----:B------:R-:W-:-:S04]  /*06d0*/  LOP3.LUT R0, R0, R6, R9, 0x96, !PT ;  /* 0x0000000600007212 */ /* 0x000fc800078e9609 */
[----:B------:R-:W-:Y:S01]  /*06e0*/  LEA.HI R0, R0, R0, RZ, 0x15 ;  /* 0x0000000000007211 */ /* 0x000fe200078fa8ff */
[----:B------:R-:W-:Y:S06]  /*06f0*/  BRA.U UP0, `(.L_x_0) ;  /* 0xfffffff9008c7547 */ /* 0x000fec000b83ffff */
[----:B------:R-:W-:Y:S02]  /*0700*/  IMAD.SHL.U32 R5, R0, 0x8, RZ ;  /* 0x0000000800057824 */ /* 0x000fe400078e00ff */
[----:B------:R-:W-:-:S03]  /*0710*/  IMAD.WIDE R2, R7, -0x78, R2 ;  /* 0xffffff8807027825 */ /* 0x000fc600078e0202 */
[----:B------:R-:W-:Y:S02]  /*0720*/  LOP3.LUT R0, R5, R0, RZ, 0x3c, !PT ;  /* 0x0000000005007212 */ /* 0x000fe400078e3cff */
[----:B------:R-:W0:Y:S02]  /*0730*/  LDC.64 R4, c[0x0][0x388] ;  /* 0x0000e200ff047b82 */ /* 0x000e240000000a00 */
[----:B------:R-:W-:-:S04]  /*0740*/  LEA.HI R0, R0, R0, RZ, 0x1b ;  /* 0x0000000000007211 */ /* 0x000fc800078fd8ff */
[----:B------:R-:W-:-:S04]  /*0750*/  SHF.L.U32 R9, R0, 0x4, RZ ;  /* 0x0000000400097819 */ /* 0x000fc800000006ff */
[----:B------:R-:W-:-:S04]  /*0760*/  LOP3.LUT R9, R9, R0, RZ, 0x3c, !PT ;  /* 0x0000000009097212 */ /* 0x000fc800078e3cff */
[----:B------:R-:W-:-:S05]  /*0770*/  LEA.HI R9, R9, R9, RZ, 0xf ;  /* 0x0000000909097211 */ /* 0x000fca00078f78ff */
[----:B------:R-:W-:-:S05]  /*0780*/  IMAD.SHL.U32 R0, R9, 0x2000000, RZ ;  /* 0x0200000009007824 */ /* 0x000fca00078e00ff */
[----:B------:R-:W-:Y:S01]  /*0790*/  LOP3.LUT R0, R0, R9, RZ, 0x3c, !PT ;  /* 0x0000000900007212 */ /* 0x000fe200078e3cff */
[----:B0-----:R-:W-:-:S03]  /*07a0*/  IMAD.WIDE R4, R7, 0x4, R4 ;  /* 0x0000000407047825 */ /* 0x001fc600078e0204 */
[----:B------:R-:W-:-:S05]  /*07b0*/  LEA.HI R9, R0, R0, RZ, 0x1a ;  /* 0x0000000000097211 */ /* 0x000fca00078fd0ff */
[----:B------:R-:W-:Y:S04]  /*07c0*/  STG.E desc[UR6][R4.64+0xe0], R9 ;  /* 0x0000e00904007986 */ /* 0x000fe8000c101906 */
[----:B------:R-:W2:Y:S01]  /*07d0*/  LDG.E.64 R2, desc[UR6][R2.64+0x8] ;  /* 0x0000080602027981 */ /* 0x000ea2000c1e1b00 */
[----:B------:R-:W-:-:S05]  /*07e0*/  IMAD.WIDE R6, R7, 0x4, R4 ;  /* 0x0000000407067825 */ /* 0x000fca00078e0204 */
[----:B--2---:R-:W-:Y:S01]  /*07f0*/  STG.E.64 desc[UR6][R6.64+0x8], R2 ;  /* 0x0000080206007986 */ /* 0x004fe2000c101b06 */
[----:B------:R-:W-:Y:S05]  /*0800*/  EXIT ;  /* 0x000000000000794d */ /* 0x000fea0003800000 */
.L_x_1:
[----:B------:R-:W-:-:S00]  /*0810*/  BRA `(.L_x_1) ;  /* 0xfffffffc00fc7947 */ /* 0x000fc0000383ffff */
[----:B------:R-:W-:-:S00]  /*0820*/  NOP ;  /* 0x0000000000007918 */ /* 0x000fc00000000000 */
        /* <DEDUP_REMOVED lines=13> */
.L_x_17:


//--------------------- .text._Z14compare_hashesP9page_hashS0_P7matchedii --------------------------
	.section	.text._Z14compare_hashesP9page_hashS0_P7matchedii,"ax",@progbits
	.align	128
        .global         _Z14compare_hashesP9page_hashS0_P7matchedii
        .type           _Z14compare_hashesP9page_hashS0_P7matchedii,@function
        .size           _Z14compare_hashesP9page_hashS0_P7matchedii,(.L_x_18 - _Z14compare_hashesP9page_hashS0_P7matchedii)
        .other          _Z14compare_hashesP9page_hashS0_P7matchedii,@"STO_CUDA_ENTRY STV_DEFAULT"
_Z14compare_hashesP9page_hashS0_P7matchedii:
.text._Z14compare_hashesP9page_hashS0_P7matchedii:
[----:B------:R-:W-:Y:S01]  /*0000*/  LDC R1, c[0x0][0x37c] ;  /* 0x0000df00ff017b82 */ /* 0x000fe20000000800 */
[----:B------:R-:W0:Y:S07]  /*0010*/  S2R R0, SR_TID.X ;  /* 0x0000000000007919 */ /* 0x000e2e0000002100 */
[----:B------:R-:W0:Y:S01]  /*0020*/  S2UR UR4, SR_CTAID.X ;  /* 0x00000000000479c3 */ /* 0x000e220000002500 */
[----:B------:R-:W1:Y:S07]  /*0030*/  LDCU.64 UR6, c[0x0][0x358] ;  /* 0x00006b00ff0677ac */ /* 0x000e6e0008000a00 */
[----:B------:R-:W0:Y:S08]  /*0040*/  LDC R9, c[0x0][0x360] ;  /* 0x0000d800ff097b82 */ /* 0x000e300000000800 */
[----:B------:R-:W2:Y:S08]  /*0050*/  LDC.64 R10, c[0x0][0x398] ;  /* 0x0000e600ff0a7b82 */ /* 0x000eb00000000a00 */
[----:B------:R-:W3:Y:S01]  /*0060*/  LDC.64 R2, c[0x0][0x390] ;  /* 0x0000e400ff027b82 */ /* 0x000ee20000000a00 */
[----:B0-----:R-:W-:Y:S01]  /*0070*/  IMAD R9, R9, UR4, R0 ;  /* 0x0000000409097c24 */ /* 0x001fe2000f8e0200 */
[----:B--2---:R-:W-:-:S04]  /*0080*/  ISETP.GE.AND P0, PT, R10, 0x1, PT ;  /* 0x000000010a00780c */ /* 0x004fc80003f06270 */
[C---:B------:R-:W-:Y:S01]  /*0090*/  ISETP.GE.OR P0, PT, R9.reuse, R11, !P0 ;  /* 0x0000000b0900720c */ /* 0x040fe20004706670 */
[----:B---3--:R-:W-:-:S05]  /*00a0*/  IMAD.WIDE R2, R9, 0x2, R2 ;  /* 0x0000000209027825 */ /* 0x008fca00078e0202 */
[----:B-1----:R0:W-:Y:S07]  /*00b0*/  STG.E.U16 desc[UR6][R2.64+0xa8c0], RZ ;  /* 0x00a8c0ff02007986 */ /* 0x0021ee000c101506 */
[----:B------:R-:W-:Y:S05]  /*00c0*/  @P0 EXIT ;  /* 0x000000000000094d */ /* 0x000fea0003800000 */
[----:B------:R-:W1:Y:S01]  /*00d0*/  LDC.64 R4, c[0x0][0x388] ;  /* 0x0000e200ff047b82 */ /* 0x000e620000000a00 */
[C---:B------:R-:W-:Y:S01]  /*00e0*/  ISETP.GE.U32.AND P1, PT, R10.reuse, 0x8, PT ;  /* 0x000000080a00780c */ /* 0x040fe20003f26070 */
[----:B------:R-:W-:Y:S01]  /*00f0*/  IMAD.WIDE R6, R9, 0x31e, R2 ;  /* 0x0000031e09067825 */ /* 0x000fe200078e0202 */
[----:B------:R-:W-:-:S03]  /*0100*/  LOP3.LUT R20, R10, 0x7, RZ, 0xc0, !PT ;  /* 0x000000070a147812 */ /* 0x000fc600078ec0ff */
[----:B------:R-:W-:Y:S01]  /*0110*/  IMAD.MOV.U32 R11, RZ, RZ, RZ ;  /* 0x000000ffff0b7224 */ /* 0x000fe200078e00ff */
[----:B------:R-:W-:Y:S01]  /*0120*/  ISETP.NE.AND P0, PT, R20, RZ, PT ;  /* 0x000000ff1400720c */ /* 0x000fe20003f05270 */
[----:B------:R-:W-:Y:S02]  /*0130*/  IMAD.MOV.U32 R0, RZ, RZ, RZ ;  /* 0x000000ffff007224 */ /* 0x000fe400078e00ff */
[----:B-1----:R-:W-:-:S04]  /*0140*/  IMAD.WIDE R4, R9, 0x4, R4 ;  /* 0x0000000409047825 */ /* 0x002fc800078e0204 */
[----:B------:R-:W-:Y:S01]  /*0150*/  IMAD.WIDE R8, R9, 0x4, R4 ;  /* 0x0000000409087825 */ /* 0x000fe200078e0204 */
[----:B------:R-:W-:Y:S06]  /*0160*/  @!P1 BRA `(.L_x_2) ;  /* 0x0000000800109947 */ /* 0x000fec0003800000 */
[----:B------:R-:W1:Y:S01]  /*0170*/  LDCU.64 UR4, c[0x0][0x380] ;  /* 0x00007000ff0477ac */ /* 0x000e620008000a00 */
[----:B------:R-:W2:Y:S01]  /*0180*/  LDC R15, c[0x0][0x384] ;  /* 0x0000e100ff0f7b82 */ /* 0x000ea20000000800 */
[----:B------:R-:W-:Y:S01]  /*0190*/  LOP3.LUT R0, R10, 0x7ffffff8, RZ, 0xc0, !PT ;  /* 0x7ffffff80a007812 */ /* 0x000fe200078ec0ff */
[----:B------:R-:W-:Y:S01]  /*01a0*/  HFMA2 R11, -RZ, RZ, 0, 0 ;  /* 0x00000000ff0b7431 */ /* 0x000fe200000001ff */
[----:B------:R-:W3:Y:S03]  /*01b0*/  LDCU UR8, c[0x0][0x380] ;  /* 0x00007000ff0877ac */ /* 0x000ee60008000800 */
[----:B------:R-:W-:Y:S01]  /*01c0*/  IMAD.MOV R10, RZ, RZ, -R0 ;  /* 0x000000ffff0a7224 */ /* 0x000fe200078e0a00 */
[----:B-1----:R-:W-:-:S04]  /*01d0*/  UIADD3 UR4, UP0, UPT, UR4, 0x20, URZ ;  /* 0x0000002004047890 */ /* 0x002fc8000ff1e0ff */
[----:B------:R-:W-:Y:S01]  /*01e0*/  UIADD3.X UR5, UPT, UPT, URZ, UR5, URZ, UP0, !UPT ;  /* 0x00000005ff057290 */ /* 0x000fe200087fe4ff */
[----:B---3--:R-:W-:Y:S01]  /*01f0*/  MOV R14, UR8 ;  /* 0x00000008000e7c02 */ /* 0x008fe20008000f00 */
[----:B------:R-:W-:-:S04]  /*0200*/  IMAD.U32 R24, RZ, RZ, UR4 ;  /* 0x00000004ff187e24 */ /* 0x000fc8000f8e00ff */
[----:B------:R-:W-:-:S07]  /*0210*/  MOV R25, UR5 ;  /* 0x0000000500197c02 */ /* 0x000fce0008000f00 */
.L_x_3:
[----:B----4-:R-:W-:-:S05]  /*0220*/  IMAD.WIDE.U32 R16, R11, 0x8, R6 ;  /* 0x000000080b107825 */ /* 0x010fca00078e0006 */
[----:B------:R-:W-:Y:S04]  /*0230*/  STG.E.64 desc[UR6][R16.64], RZ ;  /* 0x000000ff10007986 */ /* 0x000fe8000c101b06 */
[----:B------:R-:W-:Y:S04]  /*0240*/  STG.E.64 desc[UR6][R16.64+0x5460], RZ ;  /* 0x005460ff10007986 */ /* 0x000fe8000c101b06 */
[----:B--2---:R-:W2:Y:S04]  /*0250*/  LDG.E R12, desc[UR6][R14.64+0xe0] ;  /* 0x0000e0060e0c7981 */ /* 0x004ea8000c1e1900 */
[----:B------:R-:W2:Y:S02]  /*0260*/  LDG.E R13, desc[UR6][R4.64+0xe0] ;  /* 0x0000e006040d7981 */ /* 0x000ea4000c1e1900 */
[----:B--2---:R-:W-:Y:S01]  /*0270*/  ISETP.NE.AND P1, PT, R12, R13, PT ;  /* 0x0000000d0c00720c */ /* 0x004fe20003f25270 */
[----:B------:R-:W-:Y:S01]  /*0280*/  IMAD.MOV.U32 R12, RZ, RZ, R24 ;  /* 0x000000ffff0c7224 */ /* 0x000fe200078e0018 */
[----:B------:R-:W-:-:S11]  /*0290*/  MOV R13, R25 ;  /* 0x00000019000d7202 */ /* 0x000fd60000000f00 */
[----:B------:R-:W2:Y:S04]  /*02a0*/  @!P1 LDG.E.64 R22, desc[UR6][R12.64+-0x18] ;  /* 0xffffe8060c169981 */ /* 0x000ea8000c1e1b00 */
[----:B--2---:R1:W-:Y:S04]  /*02b0*/  @!P1 STG.E.64 desc[UR6][R16.64], R22 ;  /* 0x0000001610009986 */ /* 0x0043e8000c101b06 */
[----:B------:R-:W2:Y:S01]  /*02c0*/  @!P1 LDG.E.64 R24, desc[UR6][R8.64+0x8] ;  /* 0x0000080608189981 */ /* 0x000ea2000c1e1b00 */
[----:B------:R-:W-:-:S03]  /*02d0*/  @!P1 VIADD R11, R11, 0x1 ;  /* 0x000000010b0b9836 */ /* 0x000fc60000000000 */
[----:B--2---:R2:W-:Y:S04]  /*02e0*/  @!P1 STG.E.64 desc[UR6][R16.64+0x5460], R24 ;  /* 0x0054601810009986 */ /* 0x0045e8000c101b06 */
[----:B------:R-:W3:Y:S02]  /*02f0*/  @!P1 LDG.E.U16 R18, desc[UR6][R2.64+0xa8c0] ;  /* 0x00a8c00602129981 */ /* 0x000ee4000c1e1500 */
[----:B---3--:R-:W-:Y:S01]  /*0300*/  @!P1 IADD3 R21, PT, PT, R18, 0x1, RZ ;  /* 0x0000000112159810 */ /* 0x008fe20007ffe0ff */
[----:B------:R-:W-:-:S04]  /*0310*/  IMAD.WIDE.U32 R18, R11, 0x8, R6 ;  /* 0x000000080b127825 */ /* 0x000fc800078e0006 */
[----:B------:R3:W-:Y:S04]  /*0320*/  @!P1 STG.E.U16 desc[UR6][R2.64+0xa8c0], R21 ;  /* 0x00a8c01502009986 */ /* 0x0007e8000c101506 */
[----:B------:R-:W-:Y:S04]  /*0330*/  STG.E.64 desc[UR6][R18.64], RZ ;  /* 0x000000ff12007986 */ /* 0x000fe8000c101b06 */
[----:B------:R-:W-:Y:S04]  /*0340*/  STG.E.64 desc[UR6][R18.64+0x5460], RZ ;  /* 0x005460ff12007986 */ /* 0x000fe8000c101b06 */
[----:B------:R-:W4:Y:S04]  /*0350*/  LDG.E R26, desc[UR6][R14.64+0xe4] ;  /* 0x0000e4060e1a7981 */ /* 0x000f28000c1e1900 */
[----:B-1----:R-:W4:Y:S02]  /*0360*/  LDG.E R23, desc[UR6][R4.64+0xe0] ;  /* 0x0000e00604177981 */ /* 0x002f24000c1e1900 */
[----:B----4-:R-:W-:-:S13]  /*0370*/  ISETP.NE.AND P1, PT, R26, R23, PT ;  /* 0x000000171a00720c */ /* 0x010fda0003f25270 */
[----:B------:R-:W4:Y:S04]  /*0380*/  @!P1 LDG.E.64 R22, desc[UR6][R12.64+-0x10] ;  /* 0xfffff0060c169981 */ /* 0x000f28000c1e1b00 */
[----:B----4-:R1:W-:Y:S04]  /*0390*/  @!P1 STG.E.64 desc[UR6][R18.64], R22 ;  /* 0x0000001612009986 */ /* 0x0103e8000c101b06 */
[----:B--2---:R-:W2:Y:S01]  /*03a0*/  @!P1 LDG.E.64 R24, desc[UR6][R8.64+0x8] ;  /* 0x0000080608189981 */ /* 0x004ea2000c1e1b00 */
        /* <DEDUP_REMOVED lines=76> */
[----:B------:R4:W-:Y:S04]  /*0870*/  STG.E.64 desc[UR6][R18.64], RZ ;  /* 0x000000ff12007986 */ /* 0x0009e8000c101b06 */
[----:B------:R4:W-:Y:S04]  /*0880*/  STG.E.64 desc[UR6][R18.64+0x5460], RZ ;  /* 0x005460ff12007986 */ /* 0x0009e8000c101b06 */
[----:B------:R-:W5:Y:S04]  /*0890*/  LDG.E R26, desc[UR6][R14.64+0xfc] ;  /* 0x0000fc060e1a7981 */ /* 0x000f68000c1e1900 */
[----:B-1----:R-:W5:Y:S02]  /*08a0*/  LDG.E R23, desc[UR6][R4.64+0xe0] ;  /* 0x0000e00604177981 */ /* 0x002f64000c1e1900 */
[----:B-----5:R-:W-:-:S13]  /*08b0*/  ISETP.NE.AND P1, PT, R26, R23, PT ;  /* 0x000000171a00720c */ /* 0x020fda0003f25270 */
[----:B--2---:R-:W2:Y:S04]  /*08c0*/  @!P1 LDG.E.64 R16, desc[UR6][R12.64+0x20] ;  /* 0x000020060c109981 */ /* 0x004ea8000c1e1b00 */
[----:B--2---:R4:W-:Y:S04]  /*08d0*/  @!P1 STG.E.64 desc[UR6][R18.64], R16 ;  /* 0x0000001012009986 */ /* 0x0049e8000c101b06 */
[----:B------:R-:W2:Y:S04]  /*08e0*/  @!P1 LDG.E.64 R22, desc[UR6][R8.64+0x8] ;  /* 0x0000080608169981 */ /* 0x000ea8000c1e1b00 */
[----:B--2---:R4:W-:Y:S04]  /*08f0*/  @!P1 STG.E.64 desc[UR6][R18.64+0x5460], R22 ;  /* 0x0054601612009986 */ /* 0x0049e8000c101b06 */
[----:B------:R-:W3:Y:S01]  /*0900*/  @!P1 LDG.E.U16 R24, desc[UR6][R2.64+0xa8c0] ;  /* 0x00a8c00602189981 */ /* 0x000ee2000c1e1500 */
[----:B------:R-:W-:Y:S01]  /*0910*/  IADD3 R10, PT, PT, R10, 0x8, RZ ;  /* 0x000000080a0a7810 */ /* 0x000fe20007ffe0ff */
[----:B------:R-:W-:Y:S01]  /*0920*/  @!P1 VIADD R11, R11, 0x1 ;  /* 0x000000010b0b9836 */ /* 0x000fe20000000000 */
[----:B------:R-:W-:-:S02]  /*0930*/  IADD3 R14, P2, PT, R14, 0x20, RZ ;  /* 0x000000200e0e7810 */ /* 0x000fc40007f5e0ff */
[----:B------:R-:W-:-:S03]  /*0940*/  ISETP.NE.AND P4, PT, R10, RZ, PT ;  /* 0x000000ff0a00720c */ /* 0x000fc60003f85270 */
[----:B------:R-:W-:Y:S02]  /*0950*/  IMAD.X R15, RZ, RZ, R15, P2 ;  /* 0x000000ffff0f7224 */ /* 0x000fe400010e060f */
[----:B---3--:R-:W-:Y:S01]  /*0960*/  @!P1 VIADD R21, R24, 0x1 ;  /* 0x0000000118159836 */ /* 0x008fe20000000000 */
[----:B------:R-:W-:-:S04]  /*0970*/  IADD3 R24, P3, PT, R12, 0x40, RZ ;  /* 0x000000400c187810 */ /* 0x000fc80007f7e0ff */
[----:B------:R4:W-:Y:S01]  /*0980*/  @!P1 STG.E.U16 desc[UR6][R2.64+0xa8c0], R21 ;  /* 0x00a8c01502009986 */ /* 0x0009e2000c101506 */
[----:B------:R-:W-:Y:S02]  /*0990*/  IADD3.X R25, PT, PT, RZ, R13, RZ, P3, !PT ;  /* 0x0000000dff197210 */ /* 0x000fe40001ffe4ff */
[----:B------:R-:W-:Y:S06]  /*09a0*/  @P4 BRA `(.L_x_3) ;  /* 0xfffffff8001c4947 */ /* 0x000fec000383ffff */
.L_x_2:
[----:B------:R-:W-:Y:S05]  /*09b0*/  @!P0 EXIT ;  /* 0x000000000000894d */ /* 0x000fea0003800000 */
[----:B------:R-:W1:Y:S01]  /*09c0*/  LDC R10, c[0x0][0x398] ;  /* 0x0000e600ff0a7b82 */ /* 0x000e620000000800 */
[----:B------:R-:W-:Y:S02]  /*09d0*/  ISETP.GE.U32.AND P0, PT, R20, 0x4, PT ;  /* 0x000000041400780c */ /* 0x000fe40003f06070 */
[----:B-1----:R-:W-:-:S11]  /*09e0*/  LOP3.LUT R24, R10, 0x3, RZ, 0xc0, !PT ;  /* 0x000000030a187812 */ /* 0x002fd600078ec0ff */
[----:B------:R-:W-:Y:S05]  /*09f0*/  @!P0 BRA `(.L_x_4) ;  /* 0x0000000000fc8947 */ /* 0x000fea0003800000 */
[----:B------:R-:W1:Y:S01]  /*0a00*/  LDC.64 R14, c[0x0][0x380] ;  /* 0x0000e000ff0e7b82 */ /* 0x000e620000000a00 */
[----:B----4-:R-:W-:-:S05]  /*0a10*/  IMAD.WIDE.U32 R16, R11, 0x8, R6 ;  /* 0x000000080b107825 */ /* 0x010fca00078e0006 */
[----:B------:R-:W-:Y:S04]  /*0a20*/  STG.E.64 desc[UR6][R16.64], RZ ;  /* 0x000000ff10007986 */ /* 0x000fe8000c101b06 */
[----:B------:R-:W-:Y:S04]  /*0a30*/  STG.E.64 desc[UR6][R16.64+0x5460], RZ ;  /* 0x005460ff10007986 */ /* 0x000fe8000c101b06 */
[----:B------:R-:W2:Y:S01]  /*0a40*/  LDG.E R13, desc[UR6][R4.64+0xe0] ;  /* 0x0000e006040d7981 */ /* 0x000ea2000c1e1900 */
[----:B-1----:R-:W-:-:S05]  /*0a50*/  IMAD.WIDE.U32 R14, R0, 0x4, R14 ;  /* 0x00000004000e7825 */ /* 0x002fca00078e000e */
[----:B------:R-:W2:Y:S02]  /*0a60*/  LDG.E R12, desc[UR6][R14.64+0xe0] ;  /* 0x0000e0060e0c7981 */ /* 0x000ea4000c1e1900 */
[----:B--2---:R-:W-:Y:S01]  /*0a70*/  ISETP.NE.AND P0, PT, R12, R13, PT ;  /* 0x0000000d0c00720c */ /* 0x004fe20003f05270 */
[----:B------:R-:W-:-:S12]  /*0a80*/  IMAD.WIDE.U32 R12, R0, 0x4, R14 ;  /* 0x00000004000c7825 */ /* 0x000fd800078e000e */
[----:B------:R-:W2:Y:S04]  /*0a90*/  @!P0 LDG.E.64 R20, desc[UR6][R12.64+0x8] ;  /* 0x000008060c148981 */ /* 0x000ea8000c1e1b00 */
[----:B--2---:R1:W-:Y:S04]  /*0aa0*/  @!P0 STG.E.64 desc[UR6][R16.64], R20 ;  /* 0x0000001410008986 */ /* 0x0043e8000c101b06 */
[----:B------:R-:W2:Y:S01]  /*0ab0*/  @!P0 LDG.E.64 R22, desc[UR6][R8.64+0x8] ;  /* 0x0000080608168981 */ /* 0x000ea2000c1e1b00 */
[----:B------:R-:W-:-:S03]  /*0ac0*/  @!P0 IADD3 R11, PT, PT, R11, 0x1, RZ ;  /* 0x000000010b0b8810 */ /* 0x000fc60007ffe0ff */
[----:B--2---:R2:W-:Y:S04]  /*0ad0*/  @!P0 STG.E.64 desc[UR6][R16.64+0x5460], R22 ;  /* 0x0054601610008986 */ /* 0x0045e8000c101b06 */
[----:B------:R-:W3:Y:S02]  /*0ae0*/  @!P0 LDG.E.U16 R18, desc[UR6][R2.64+0xa8c0] ;  /* 0x00a8c00602128981 */ /* 0x000ee4000c1e1500 */
[----:B---3--:R-:W-:Y:S02]  /*0af0*/  @!P0 VIADD R25, R18, 0x1 ;  /* 0x0000000112198836 */ /* 0x008fe40000000000 */
[----:B------:R-:W-:-:S03]  /*0b00*/  IMAD.WIDE.U32 R18, R11, 0x8, R6 ;  /* 0x000000080b127825 */ /* 0x000fc600078e0006 */
        /* <DEDUP_REMOVED lines=29> */
[----:B------:R2:W-:Y:S04]  /*0ce0*/  STG.E.64 desc[UR6][R18.64], RZ ;  /* 0x000000ff12007986 */ /* 0x0005e8000c101b06 */
[----:B------:R2:W-:Y:S04]  /*0cf0*/  STG.E.64 desc[UR6][R18.64+0x5460], RZ ;  /* 0x005460ff12007986 */ /* 0x0005e8000c101b06 */
[----:B------:R-:W3:Y:S04]  /*0d00*/  LDG.E R14, desc[UR6][R14.64+0xec] ;  /* 0x0000ec060e0e7981 */ /* 0x000ee8000c1e1900 */
[----:B-1----:R-:W3:Y:S01]  /*0d10*/  LDG.E R21, desc[UR6][R4.64+0xe0] ;  /* 0x0000e00604157981 */ /* 0x002ee2000c1e1900 */
[----:B------:R-:W-:Y:S01]  /*0d20*/  BSSY.RECONVERGENT B0, `(.L_x_5) ;  /* 0x000000b000007945 */ /* 0x000fe20003800200 */
[----:B---3--:R-:W-:-:S13]  /*0d30*/  ISETP.NE.AND P0, PT, R14, R21, PT ;  /* 0x000000150e00720c */ /* 0x008fda0003f05270 */
[----:B--2---:R-:W-:Y:S05]  /*0d40*/  @P0 BRA `(.L_x_6) ;  /* 0x0000000000200947 */ /* 0x004fea0003800000 */
[----:B------:R-:W2:Y:S04]  /*0d50*/  LDG.E.64 R12, desc[UR6][R12.64+0x20] ;  /* 0x000020060c0c7981 */ /* 0x000ea8000c1e1b00 */
[----:B--2---:R1:W-:Y:S04]  /*0d60*/  STG.E.64 desc[UR6][R18.64], R12 ;  /* 0x0000000c12007986 */ /* 0x0043e8000c101b06 */
[----:B------:R-:W2:Y:S04]  /*0d70*/  LDG.E.64 R14, desc[UR6][R8.64+0x8] ;  /* 0x00000806080e7981 */ /* 0x000ea8000c1e1b00 */
[----:B--2---:R1:W-:Y:S04]  /*0d80*/  STG.E.64 desc[UR6][R18.64+0x5460], R14 ;  /* 0x0054600e12007986 */ /* 0x0043e8000c101b06 */
[----:B------:R-:W2:Y:S01]  /*0d90*/  LDG.E.U16 R16, desc[UR6][R2.64+0xa8c0] ;  /* 0x00a8c00602107981 */ /* 0x000ea2000c1e1500 */
[----:B------:R-:W-:Y:S01]  /*0da0*/  VIADD R11, R11, 0x1 ;  /* 0x000000010b0b7836 */ /* 0x000fe20000000000 */
[----:B--2---:R-:W-:-:S05]  /*0db0*/  IADD3 R17, PT, PT, R16, 0x1, RZ ;  /* 0x0000000110117810 */ /* 0x004fca0007ffe0ff */
[----:B------:R1:W-:Y:S02]  /*0dc0*/  STG.E.U16 desc[UR6][R2.64+0xa8c0], R17 ;  /* 0x00a8c01102007986 */ /* 0x0003e4000c101506 */
.L_x_6:
[----:B------:R-:W-:Y:S05]  /*0dd0*/  BSYNC.RECONVERGENT B0 ;  /* 0x0000000000007941 */ /* 0x000fea0003800200 */
.L_x_5:
[----:B------:R-:W-:-:S07]  /*0de0*/  IADD3 R0, PT, PT, R0, 0x4, RZ ;  /* 0x0000000400007810 */ /* 0x000fce0007ffe0ff */
.L_x_4:
[----:B------:R-:W-:-:S13]  /*0df0*/  ISETP.NE.AND P0, PT, R24, RZ, PT ;  /* 0x000000ff1800720c */ /* 0x000fda0003f05270 */
[----:B------:R-:W-:Y:S05]  /*0e00*/  @!P0 EXIT ;  /* 0x000000000000894d */ /* 0x000fea0003800000 */
[----:B------:R-:W-:-:S13]  /*0e10*/  ISETP.NE.AND P0, PT, R24, 0x1, PT ;  /* 0x000000011800780c */ /* 0x000fda0003f05270 */
[----:B------:R-:W-:Y:S05]  /*0e20*/  @!P0 BRA `(.L_x_7) ;  /* 0x00000000008c8947 */ /* 0x000fea0003800000 */
[----:B-1----:R-:W1:Y:S01]  /*0e30*/  LDC.64 R14, c[0x0][0x380] ;  /* 0x0000e000ff0e7b82 */ /* 0x002e620000000a00 */
[----:B------:R-:W-:-:S05]  /*0e40*/  IMAD.WIDE.U32 R12, R11, 0x8, R6 ;  /* 0x000000080b0c7825 */ /* 0x000fca00078e0006 */
[----:B------:R-:W-:Y:S04]  /*0e50*/  STG.E.64 desc[UR6][R12.64], RZ ;  /* 0x000000ff0c007986 */ /* 0x000fe8000c101b06 */
[----:B------:R-:W-:Y:S04]  /*0e60*/  STG.E.64 desc[UR6][R12.64+0x5460], RZ ;  /* 0x005460ff0c007986 */ /* 0x000fe8000c101b06 */
[----:B----4-:R-:W2:Y:S01]  /*0e70*/  LDG.E R17, desc[UR6][R4.64+0xe0] ;  /* 0x0000e00604117981 */ /* 0x010ea2000c1e1900 */
[----:B-1----:R-:W-:-:S05]  /*0e80*/  IMAD.WIDE.U32 R14, R0, 0x4, R14 ;  /* 0x00000004000e7825 */ /* 0x002fca00078e000e */
[----:B------:R-:W2:Y:S02]  /*0e90*/  LDG.E R16, desc[UR6][R14.64+0xe0] ;  /* 0x0000e0060e107981 */ /* 0x000ea4000c1e1900 */
[----:B--2---:R-:W-:Y:S01]  /*0ea0*/  ISETP.NE.AND P0, PT, R16, R17, PT ;  /* 0x000000111000720c */ /* 0x004fe20003f05270 */
[----:B------:R-:W-:-:S12]  /*0eb0*/  IMAD.WIDE.U32 R16, R0, 0x4, R14 ;  /* 0x0000000400107825 */ /* 0x000fd800078e000e */
        /* <DEDUP_REMOVED lines=21> */
[----:B------:R-:W-:Y:S01]  /*1010*/  IADD3 R11, PT, PT, R11, 0x1, RZ ;  /* 0x000000010b0b7810 */ /* 0x000fe20007ffe0ff */
[----:B--2---:R-:W-:-:S05]  /*1020*/  VIADD R15, R14, 0x1 ;  /* 0x000000010e0f7836 */ /* 0x004fca0000000000 */
[----:B------:R1:W-:Y:S02]  /*1030*/  STG.E.U16 desc[UR6][R2.64+0xa8c0], R15 ;  /* 0x00a8c00f02007986 */ /* 0x0003e4000c101506 */
.L_x_9:
[----:B------:R-:W-:Y:S05]  /*1040*/  BSYNC.RECONVERGENT B0 ;  /* 0x0000000000007941 */ /* 0x000fea0003800200 */
.L_x_8:
[----:B------:R-:W-:-:S07]  /*1050*/  VIADD R0, R0, 0x2 ;  /* 0x0000000200007836 */ /* 0x000fce0000000000 */
.L_x_7:
[----:B------:R-:W-:-:S04]  /*1060*/  LOP3.LUT R10, R10, 0x1, RZ, 0xc0, !PT ;  /* 0x000000010a0a7812 */ /* 0x000fc800078ec0ff */
[----:B------:R-:W-:-:S13]  /*1070*/  ISETP.NE.U32.AND P0, PT, R10, 0x1, PT ;  /* 0x000000010a00780c */ /* 0x000fda0003f05070 */
[----:B------:R-:W-:Y:S05]  /*1080*/  @P0 EXIT ;  /* 0x000000000000094d */ /* 0x000fea0003800000 */
[----:B-1----:R-:W1:Y:S01]  /*1090*/  LDC.64 R12, c[0x0][0x380] ;  /* 0x0000e000ff0c7b82 */ /* 0x002e620000000a00 */
[----:B------:R-:W-:-:S05]  /*10a0*/  IMAD.WIDE.U32 R6, R11, 0x8, R6 ;  /* 0x000000080b067825 */ /* 0x000fca00078e0006 */
[----:B------:R2:W-:Y:S04]  /*10b0*/  STG.E.64 desc[UR6][R6.64], RZ ;  /* 0x000000ff06007986 */ /* 0x0005e8000c101b06 */
[----:B------:R2:W-:Y:S04]  /*10c0*/  STG.E.64 desc[UR6][R6.64+0x5460], RZ ;  /* 0x005460ff06007986 */ /* 0x0005e8000c101b06 */
[----:B------:R-:W3:Y:S01]  /*10d0*/  LDG.E R5, desc[UR6][R4.64+0xe0] ;  /* 0x0000e00604057981 */ /* 0x000ee2000c1e1900 */
[----:B-1----:R-:W-:-:S05]  /*10e0*/  IMAD.WIDE.U32 R10, R0, 0x4, R12 ;  /* 0x00000004000a7825 */ /* 0x002fca00078e000c */
[----:B------:R-:W3:Y:S02]  /*10f0*/  LDG.E R12, desc[UR6][R10.64+0xe0] ;  /* 0x0000e0060a0c7981 */ /* 0x000ee4000c1e1900 */
[----:B---3--:R-:W-:-:S13]  /*1100*/  ISETP.NE.AND P0, PT, R12, R5, PT ;  /* 0x000000050c00720c */ /* 0x008fda0003f05270 */
[----:B--2---:R-:W-:Y:S05]  /*1110*/  @P0 EXIT ;  /* 0x000000000000094d */ /* 0x004fea0003800000 */
[----:B------:R-:W-:-:S06]  /*1120*/  IMAD.WIDE.U32 R4, R0, 0x4, R10 ;  /* 0x0000000400047825 */ /* 0x000fcc00078e000a */
[----:B------:R-:W2:Y:S04]  /*1130*/  LDG.E.64 R4, desc[UR6][R4.64+0x8] ;  /* 0x0000080604047981 */ /* 0x000ea8000c1e1b00 */
[----:B--2---:R-:W-:Y:S04]  /*1140*/  STG.E.64 desc[UR6][R6.64], R4 ;  /* 0x0000000406007986 */ /* 0x004fe8000c101b06 */
[----:B------:R-:W2:Y:S04]  /*1150*/  LDG.E.64 R8, desc[UR6][R8.64+0x8] ;  /* 0x0000080608087981 */ /* 0x000ea8000c1e1b00 */
[----:B--2---:R-:W-:Y:S04]  /*1160*/  STG.E.64 desc[UR6][R6.64+0x5460], R8 ;  /* 0x0054600806007986 */ /* 0x004fe8000c101b06 */
[----:B------:R-:W2:Y:S02]  /*1170*/  LDG.E.U16 R0, desc[UR6][R2.64+0xa8c0] ;  /* 0x00a8c00602007981 */ /* 0x000ea4000c1e1500 */
[----:B--2---:R-:W-:-:S05]  /*1180*/  IADD3 R11, PT, PT, R0, 0x1, RZ ;  /* 0x00000001000b7810 */ /* 0x004fca0007ffe0ff */
[----:B------:R-:W-:Y:S01]  /*1190*/  STG.E.U16 desc[UR6][R2.64+0xa8c0], R11 ;  /* 0x00a8c00b02007986 */ /* 0x000fe2000c101506 */
[----:B------:R-:W-:Y:S05]  /*11a0*/  EXIT ;  /* 0x000000000000794d */ /* 0x000fea0003800000 */
.L_x_10:
        /* <DEDUP_REMOVED lines=13> */
.L_x_18:


//--------------------- .text._Z5radixP9page_hashPiS1_ii --------------------------
	.section	.text._Z5radixP9page_hashPiS1_ii,"ax",@progbits
	.align	128
        .global         _Z5radixP9page_hashPiS1_ii
        .type           _Z5radixP9page_hashPiS1_ii,@function
        .size           _Z5radixP9page_hashPiS1_ii,(.L_x_19 - _Z5radixP9page_hashPiS1_ii)
        .other          _Z5radixP9page_hashPiS1_ii,@"STO_CUDA_ENTRY STV_DEFAULT"
_Z5radixP9page_hashPiS1_ii:
.text._Z5radixP9page_hashPiS1_ii:
[----:B------:R-:W-:Y:S01]  /*0000*/  LDC R1, c[0x0][0x37c] ;  /* 0x0000df00ff017b82 */ /* 0x000fe20000000800 */
[----:B------:R-:W0:Y:S07]  /*0010*/  S2R R0, SR_TID.X ;  /* 0x0000000000007919 */ /* 0x000e2e0000002100 */
[----:B------:R-:W0:Y:S01]  /*0020*/  S2UR UR4, SR_CTAID.X ;  /* 0x00000000000479c3 */ /* 0x000e220000002500 */
[----:B------:R-:W1:Y:S07]  /*0030*/  LDCU UR5, c[0x0][0x39c] ;  /* 0x00007380ff0577ac */ /* 0x000e6e0008000800 */
[----:B------:R-:W0:Y:S02]  /*0040*/  LDC R9, c[0x0][0x360] ;  /* 0x0000d800ff097b82 */ /* 0x000e240000000800 */
[----:B0-----:R-:W-:-:S05]  /*0050*/  IMAD R9, R9, UR4, R0 ;  /* 0x0000000409097c24 */ /* 0x001fca000f8e0200 */
[----:B-1----:R-:W-:-:S13]  /*0060*/  ISETP.GE.AND P0, PT, R9, UR5, PT ;  /* 0x0000000509007c0c */ /* 0x002fda000bf06270 */
[----:B------:R-:W-:Y:S05]  /*0070*/  @P0 EXIT ;  /* 0x000000000000094d */ /* 0x000fea0003800000 */
[----:B------:R-:W0:Y:S01]  /*0080*/  LDC.64 R2, c[0x0][0x380] ;  /* 0x0000e000ff027b82 */ /* 0x000e220000000a00 */
[----:B------:R-:W1:Y:S01]  /*0090*/  LDCU.64 UR4, c[0x0][0x358] ;  /* 0x00006b00ff0477ac */ /* 0x000e620008000a00 */
[----:B------:R-:W2:Y:S01]  /*00a0*/  LDCU UR6, c[0x0][0x398] ;  /* 0x00007300ff0677ac */ /* 0x000ea20008000800 */
[----:B0-----:R-:W-:-:S06]  /*00b0*/  IMAD.WIDE R2, R9, 0x4, R2 ;  /* 0x0000000409027825 */ /* 0x001fcc00078e0202 */
[----:B-1----:R-:W2:Y:S02]  /*00c0*/  LDG.E R2, desc[UR4][R2.64+0xe0] ;  /* 0x0000e00402027981 */ /* 0x002ea4000c1e1900 */
[----:B--2---:R-:W-:-:S04]  /*00d0*/  SHF.R.U32.HI R0, RZ, UR6, R2 ;  /* 0x00000006ff007c19 */ /* 0x004fc80008011602 */
[----:B------:R-:W-:-:S04]  /*00e0*/  LOP3.LUT R0, R0, 0x1, RZ, 0xc0, !PT ;  /* 0x0000000100007812 */ /* 0x000fc800078ec0ff */
[----:B------:R-:W-:-:S13]  /*00f0*/  ISETP.NE.U32.AND P0, PT, R0, 0x1, PT ;  /* 0x000000010000780c */ /* 0x000fda0003f05070 */
[----:B------:R-:W0:Y:S01]  /*0100*/  @!P0 LDC.64 R4, c[0x0][0x390] ;  /* 0x0000e400ff048b82 */ /* 0x000e220000000a00 */
[----:B------:R-:W-:-:S07]  /*0110*/  @!P0 MOV R11, 0x1 ;  /* 0x00000001000b8802 */ /* 0x000fce0000000f00 */
[----:B------:R-:W1:Y:S01]  /*0120*/  @!P0 LDC.64 R6, c[0x0][0x388] ;  /* 0x0000e200ff068b82 */ /* 0x000e620000000a00 */
[----:B0-----:R-:W-:-:S05]  /*0130*/  @!P0 IMAD.WIDE R4, R9, 0x4, R4 ;  /* 0x0000000409048825 */ /* 0x001fca00078e0204 */
[----:B------:R0:W-:Y:S01]  /*0140*/  @!P0 STG.E desc[UR4][R4.64], R11 ;  /* 0x0000000b04008986 */ /* 0x0001e2000c101904 */
[----:B-1----:R-:W-:-:S05]  /*0150*/  @!P0 IMAD.WIDE R6, R9, 0x4, R6 ;  /* 0x0000000409068825 */ /* 0x002fca00078e0206 */
[----:B------:R0:W-:Y:S01]  /*0160*/  @!P0 STG.E desc[UR4][R6.64], RZ ;  /* 0x000000ff06008986 */ /* 0x0001e2000c101904 */
[----:B------:R-:W-:Y:S05]  /*0170*/  @!P0 EXIT ;  /* 0x000000000000894d */ /* 0x000fea0003800000 */
[----:B------:R-:W1:Y:S01]  /*0180*/  LDC.64 R2, c[0x0][0x390] ;  /* 0x0000e400ff027b82 */ /* 0x000e620000000a00 */
[----:B0-----:R-:W-:-:S07]  /*0190*/  HFMA2 R7, -RZ, RZ, 0, 5.9604644775390625e-08 ;  /* 0x00000001ff077431 */ /* 0x001fce00000001ff */
[----:B------:R-:W0:Y:S01]  /*01a0*/  LDC.64 R4, c[0x0][0x388] ;  /* 0x0000e200ff047b82 */ /* 0x000e220000000a00 */
[----:B-1----:R-:W-:-:S05]  /*01b0*/  IMAD.WIDE R2, R9, 0x4, R2 ;  /* 0x0000000409027825 */ /* 0x002fca00078e0202 */
[----:B------:R-:W-:Y:S01]  /*01c0*/  STG.E desc[UR4][R2.64], RZ ;  /* 0x000000ff02007986 */ /* 0x000fe2000c101904 */
[----:B0-----:R-:W-:-:S05]  /*01d0*/  IMAD.WIDE R4, R9, 0x4, R4 ;  /* 0x0000000409047825 */ /* 0x001fca00078e0204 */
[----:B------:R-:W-:Y:S01]  /*01e0*/  STG.E desc[UR4][R4.64], R7 ;  /* 0x0000000704007986 */ /* 0x000fe2000c101904 */
[----:B------:R-:W-:Y:S05]  /*01f0*/  EXIT ;  /* 0x000000000000794d */ /* 0x000fea0003800000 */
.L_x_11:
        /* <DEDUP_REMOVED lines=16> */
.L_x_19:


//--------------------- .text._Z7addrankPiS_ii    --------------------------
	.section	.text._Z7addrankPiS_ii,"ax",@progbits
	.align	128
        .global         _Z7addrankPiS_ii
        .type           _Z7addrankPiS_ii,@function
        .size           _Z7addrankPiS_ii,(.L_x_20 - _Z7addrankPiS_ii)
        .other          _Z7addrankPiS_ii,@"STO_CUDA_ENTRY STV_DEFAULT"
_Z7addrankPiS_ii:
.text._Z7addrankPiS_ii:
        /* <DEDUP_REMOVED lines=9> */
[----:B------:R-:W1:Y:S07]  /*0090*/  LDCU.64 UR4, c[0x0][0x358] ;  /* 0x00006b00ff0477ac */ /* 0x000e6e0008000a00 */
[----:B------:R-:W2:Y:S08]  /*00a0*/  LDC R9, c[0x0][0x390] ;  /* 0x0000e400ff097b82 */ /* 0x000eb00000000800 */
[----:B------:R-:W3:Y:S01]  /*00b0*/  LDC.64 R4, c[0x0][0x388] ;  /* 0x0000e200ff047b82 */ /* 0x000ee20000000a00 */
[----:B0-----:R-:W-:-:S05]  /*00c0*/  IMAD.WIDE R2, R7, 0x4, R2 ;  /* 0x0000000407027825 */ /* 0x001fca00078e0202 */
[----:B-1----:R-:W2:Y:S01]  /*00d0*/  LDG.E R0, desc[UR4][R2.64] ;  /* 0x0000000402007981 */ /* 0x002ea2000c1e1900 */
[----:B---3--:R-:W-:Y:S01]  /*00e0*/  IMAD.WIDE R4, R7, 0x4, R4 ;  /* 0x0000000407047825 */ /* 0x008fe200078e0204 */
[----:B--2---:R-:W-:-:S05]  /*00f0*/  IADD3 R9, PT, PT, R0, -0x1, R9 ;  /* 0xffffffff00097810 */ /* 0x004fca0007ffe009 */
[----:B------:R-:W-:Y:S04]  /*0100*/  STG.E desc[UR4][R2.64], R9 ;  /* 0x0000000902007986 */ /* 0x000fe8000c101904 */
[----:B------:R-:W2:Y:S02]  /*0110*/  LDG.E R0, desc[UR4][R4.64] ;  /* 0x0000000404007981 */ /* 0x000ea4000c1e1900 */
[----:B--2---:R-:W-:-:S05]  /*0120*/  IADD3 R7, PT, PT, R0, -0x1, RZ ;  /* 0xffffffff00077810 */ /* 0x004fca0007ffe0ff */
[----:B------:R-:W-:Y:S01]  /*0130*/  STG.E desc[UR4][R4.64], R7 ;  /* 0x0000000704007986 */ /* 0x000fe2000c101904 */
[----:B------:R-:W-:Y:S05]  /*0140*/  EXIT ;  /* 0x000000000000794d */ /* 0x000fea0003800000 */
.L_x_12:
        /* <DEDUP_REMOVED lines=11> */
.L_x_20:


//--------------------- .text._Z9writebackP9page_hashS0_i --------------------------
	.section	.text._Z9writebackP9page_hashS0_i,"ax",@progbits
	.align	128
        .global         _Z9writebackP9page_hashS0_i
        .type           _Z9writebackP9page_hashS0_i,@function
        .size           _Z9writebackP9page_hashS0_i,(.L_x_21 - _Z9writebackP9page_hashS0_i)
        .other          _Z9writebackP9page_hashS0_i,@"STO_CUDA_ENTRY STV_DEFAULT"
_Z9writebackP9page_hashS0_i:
.text._Z9writebackP9page_hashS0_i:
        /* <DEDUP_REMOVED lines=10> */
[----:B------:R-:W2:Y:S01]  /*00a0*/  LDC.64 R4, c[0x0][0x380] ;  /* 0x0000e000ff047b82 */ /* 0x000ea20000000a00 */
[----:B0-----:R-:W-:-:S05]  /*00b0*/  IMAD.WIDE R2, R9, 0x4, R2 ;  /* 0x0000000409027825 */ /* 0x001fca00078e0202 */
[----:B-1----:R-:W3:Y:S01]  /*00c0*/  LDG.E R11, desc[UR4][R2.64+0xe0] ;  /* 0x0000e004020b7981 */ /* 0x002ee2000c1e1900 */
[----:B------:R-:W-:-:S04]  /*00d0*/  IMAD.WIDE R6, R9, 0x4, R2 ;  /* 0x0000000409067825 */ /* 0x000fc800078e0202 */
[----:B--2---:R-:W-:-:S05]  /*00e0*/  IMAD.WIDE R4, R9, 0x4, R4 ;  /* 0x0000000409047825 */ /* 0x004fca00078e0204 */
[----:B---3--:R-:W-:Y:S04]  /*00f0*/  STG.E desc[UR4][R4.64+0xe0], R11 ;  /* 0x0000e00b04007986 */ /* 0x008fe8000c101904 */
[----:B------:R-:W2:Y:S01]  /*0100*/  LDG.E.64 R6, desc[UR4][R6.64+0x8] ;  /* 0x0000080406067981 */ /* 0x000ea2000c1e1b00 */
[----:B------:R-:W-:-:S05]  /*0110*/  IMAD.WIDE R8, R9, 0x4, R4 ;  /* 0x0000000409087825 */ /* 0x000fca00078e0204 */
[----:B--2---:R-:W-:Y:S01]  /*0120*/  STG.E.64 desc[UR4][R8.64+0x8], R6 ;  /* 0x0000080608007986 */ /* 0x004fe2000c101b04 */
[----:B------:R-:W-:Y:S05]  /*0130*/  EXIT ;  /* 0x000000000000794d */ /* 0x000fea0003800000 */
.L_x_13:
        /* <DEDUP_REMOVED lines=12> */
.L_x_21:


//--------------------- .text._Z9prefixSumPiS_S_S_ii --------------------------
	.section	.text._Z9prefixSumPiS_S_S_ii,"ax",@progbits
	.align	128
        .global         _Z9prefixSumPiS_S_S_ii
        .type           _Z9prefixSumPiS_S_S_ii,@function
        .size           _Z9prefixSumPiS_S_S_ii,(.L_x_22 - _Z9prefixSumPiS_S_S_ii)
        .other          _Z9prefixSumPiS_S_S_ii,@"STO_CUDA_ENTRY STV_DEFAULT"
_Z9prefixSumPiS_S_S_ii:
.text._Z9prefixSumPiS_S_S_ii:
[----:B------:R-:W-:Y:S01]  /*0000*/  LDC R1, c[0x0][0x37c] ;  /* 0x0000df00ff017b82 */ /* 0x000fe20000000800 */
[----:B------:R-:W0:Y:S07]  /*0010*/  S2R R0, SR_TID.X ;  /* 0x0000000000007919 */ /* 0x000e2e0000002100 */
[----:B------:R-:W0:Y:S08]  /*0020*/  S2UR UR4, SR_CTAID.X ;  /* 0x00000000000479c3 */ /* 0x000e300000002500 */
[----:B------:R-:W0:Y:S08]  /*0030*/  LDC R13, c[0x0][0x360] ;  /* 0x0000d800ff0d7b82 */ /* 0x000e300000000800 */
[----:B------:R-:W1:Y:S01]  /*0040*/  LDC.64 R2, c[0x0][0x3a0] ;  /* 0x0000e800ff027b82 */ /* 0x000e620000000a00 */
[----:B0-----:R-:W-:-:S05]  /*0050*/  IMAD R13, R13, UR4, R0 ;  /* 0x000000040d0d7c24 */ /* 0x001fca000f8e0200 */
[----:B-1----:R-:W-:-:S04]  /*0060*/  ISETP.GE.AND P0, PT, R13, R3, PT ;  /* 0x000000030d00720c */ /* 0x002fc80003f06270 */
[----:B------:R-:W-:-:S13]  /*0070*/  ISETP.GE.OR P0, PT, R13, R2, !P0 ;  /* 0x000000020d00720c */ /* 0x000fda0004706670 */
[----:B------:R-:W-:Y:S05]  /*0080*/  @P0 EXIT ;  /* 0x000000000000094d */ /* 0x000fea0003800000 */
[----:B------:R-:W0:Y:S01]  /*0090*/  LDC.64 R4, c[0x0][0x388] ;  /* 0x0000e200ff047b82 */ /* 0x000e220000000a00 */
[----:B------:R-:W1:Y:S01]  /*00a0*/  LDCU.64 UR4, c[0x0][0x358] ;  /* 0x00006b00ff0477ac */ /* 0x000e620008000a00 */
[----:B------:R-:W-:-:S06]  /*00b0*/  IADD3 R15, PT, PT, R13, -R3, RZ ;  /* 0x800000030d0f7210 */ /* 0x000fcc0007ffe0ff */
[----:B------:R-:W2:Y:S08]  /*00c0*/  LDC.64 R10, c[0x0][0x380] ;  /* 0x0000e000ff0a7b82 */ /* 0x000eb00000000a00 */
[----:B------:R-:W3:Y:S01]  /*00d0*/  LDC.64 R8, c[0x0][0x398] ;  /* 0x0000e600ff087b82 */ /* 0x000ee20000000a00 */
[----:B0-----:R-:W-:-:S04]  /*00e0*/  IMAD.WIDE R4, R15, 0x4, R4 ;  /* 0x000000040f047825 */ /* 0x001fc800078e0204 */
[----:B------:R-:W-:Y:S02]  /*00f0*/  IMAD.WIDE R6, R3, 0x4, R4 ;  /* 0x0000000403067825 */ /* 0x000fe400078e0204 */
[----:B-1----:R-:W4:Y:S04]  /*0100*/  LDG.E R4, desc[UR4][R4.64] ;  /* 0x0000000404047981 */ /* 0x002f28000c1e1900 */
[----:B------:R-:W4:Y:S01]  /*0110*/  LDG.E R7, desc[UR4][R6.64] ;  /* 0x0000000406077981 */ /* 0x000f22000c1e1900 */
[----:B--2---:R-:W-:-:S04]  /*0120*/  IMAD.WIDE R10, R15, 0x4, R10 ;  /* 0x000000040f0a7825 */ /* 0x004fc800078e020a */
[----:B---3--:R-:W-:-:S04]  /*0130*/  IMAD.WIDE R8, R13, 0x4, R8 ;  /* 0x000000040d087825 */ /* 0x008fc800078e0208 */
[----:B------:R-:W-:Y:S01]  /*0140*/  IMAD.WIDE R2, R3, 0x4, R10 ;  /* 0x0000000403027825 */ /* 0x000fe200078e020a */
[----:B----4-:R-:W-:Y:S02]  /*0150*/  IADD3 R15, PT, PT, R4, R7, RZ ;  /* 0x00000007040f7210 */ /* 0x010fe40007ffe0ff */
[----:B------:R-:W0:Y:S03]  /*0160*/  LDC.64 R4, c[0x0][0x390] ;  /* 0x0000e400ff047b82 */ /* 0x000e260000000a00 */
[----:B------:R-:W-:Y:S04]  /*0170*/  STG.E desc[UR4][R8.64], R15 ;  /* 0x0000000f08007986 */ /* 0x000fe8000c101904 */
[----:B------:R-:W2:Y:S04]  /*0180*/  LDG.E R10, desc[UR4][R10.64] ;  /* 0x000000040a0a7981 */ /* 0x000ea8000c1e1900 */
[----:B------:R-:W2:Y:S01]  /*0190*/  LDG.E R3, desc[UR4][R2.64] ;  /* 0x0000000402037981 */ /* 0x000ea2000c1e1900 */
[----:B0-----:R-:W-:Y:S01]  /*01a0*/  IMAD.WIDE R4, R13, 0x4, R4 ;  /* 0x000000040d047825 */ /* 0x001fe200078e0204 */
[----:B--2---:R-:W-:-:S05]  /*01b0*/  IADD3 R7, PT, PT, R10, R3, RZ ;  /* 0x000000030a077210 */ /* 0x004fca0007ffe0ff */
[----:B------:R-:W-:Y:S01]  /*01c0*/  STG.E desc[UR4][R4.64], R7 ;  /* 0x0000000704007986 */ /* 0x000fe2000c101904 */
[----:B------:R-:W-:Y:S05]  /*01d0*/  EXIT ;  /* 0x000000000000794d */ /* 0x000fea0003800000 */
.L_x_14:
        /* <DEDUP_REMOVED lines=10> */
.L_x_22:


//--------------------- .text._Z8exchangeP9page_hashPiS1_iS0_i --------------------------
	.section	.text._Z8exchangeP9page_hashPiS1_iS0_i,"ax",@progbits
	.align	128
        .global         _Z8exchangeP9page_hashPiS1_iS0_i
        .type           _Z8exchangeP9page_hashPiS1_iS0_i,@function
        .size           _Z8exchangeP9page_hashPiS1_iS0_i,(.L_x_23 - _Z8exchangeP9page_hashPiS1_iS0_i)
        .other          _Z8exchangeP9page_hashPiS1_iS0_i,@"STO_CUDA_ENTRY STV_DEFAULT"
_Z8exchangeP9page_hashPiS1_iS0_i:
.text._Z8exchangeP9page_hashPiS1_iS0_i:
        /* <DEDUP_REMOVED lines=11> */
[----:B0-----:R-:W-:-:S05]  /*00b0*/  IMAD.WIDE R2, R11, 0x4, R2 ;  /* 0x000000040b027825 */ /* 0x001fca00078e0202 */
[----:B-1----:R-:W2:Y:S02]  /*00c0*/  LDG.E R13, desc[UR4][R2.64+0xe0] ;  /* 0x0000e004020d7981 */ /* 0x002ea4000c1e1900 */
[----:B--2---:R-:W-:-:S04]  /*00d0*/  SHF.R.U32.HI R0, RZ, UR6, R13 ;  /* 0x00000006ff007c19 */ /* 0x004fc8000801160d */
[----:B------:R-:W-:-:S04]  /*00e0*/  LOP3.LUT R0, R0, 0x1, RZ, 0xc0, !PT ;  /* 0x0000000100007812 */ /* 0x000fc800078ec0ff */
[----:B------:R-:W-:-:S13]  /*00f0*/  ISETP.NE.U32.AND P0, PT, R0, 0x1, PT ;  /* 0x000000010000780c */ /* 0x000fda0003f05070 */
[----:B------:R-:W-:Y:S05]  /*0100*/  @P0 BRA `(.L_x_15) ;  /* 0x0000000000300947 */ /* 0x000fea0003800000 */
[----:B------:R-:W0:Y:S08]  /*0110*/  LDC.64 R4, c[0x0][0x390] ;  /* 0x0000e400ff047b82 */ /* 0x000e300000000a00 */
[----:B------:R-:W1:Y:S01]  /*0120*/  LDC.64 R8, c[0x0][0x3a0] ;  /* 0x0000e800ff087b82 */ /* 0x000e620000000a00 */
[----:B0-----:R-:W-:-:S05]  /*0130*/  IMAD.WIDE R4, R11, 0x4, R4 ;  /* 0x000000040b047825 */ /* 0x001fca00078e0204 */
[----:B------:R-:W1:Y:S01]  /*0140*/  LDG.E R7, desc[UR4][R4.64] ;  /* 0x0000000404077981 */ /* 0x000e62000c1e1900 */
[----:B------:R-:W-:-:S04]  /*0150*/  IMAD.WIDE R2, R11, 0x4, R2 ;  /* 0x000000040b027825 */ /* 0x000fc800078e0202 */
[----:B-1----:R-:W-:-:S05]  /*0160*/  IMAD.WIDE R6, R7, 0x4, R8 ;  /* 0x0000000407067825 */ /* 0x002fca00078e0208 */
[----:B------:R-:W-:Y:S04]  /*0170*/  STG.E desc[UR4][R6.64+0xe0], R13 ;  /* 0x0000e00d06007986 */ /* 0x000fe8000c101904 */
[----:B------:R-:W2:Y:S04]  /*0180*/  LDG.E R11, desc[UR4][R4.64] ;  /* 0x00000004040b7981 */ /* 0x000ea8000c1e1900 */
[----:B------:R-:W3:Y:S01]  /*0190*/  LDG.E.64 R2, desc[UR4][R2.64+0x8] ;  /* 0x0000080402027981 */ /* 0x000ee2000c1e1b00 */
[----:B--2---:R-:W-:-:S05]  /*01a0*/  IMAD.WIDE R8, R11, 0x8, R8 ;  /* 0x000000080b087825 */ /* 0x004fca00078e0208 */
[----:B---3--:R-:W-:Y:S01]  /*01b0*/  STG.E.64 desc[UR4][R8.64+0x8], R2 ;  /* 0x0000080208007986 */ /* 0x008fe2000c101b04 */
[----:B------:R-:W-:Y:S05]  /*01c0*/  EXIT ;  /* 0x000000000000794d */ /* 0x000fea0003800000 */
.L_x_15:
        /* <DEDUP_REMOVED lines=12> */
.L_x_16:
        /* <DEDUP_REMOVED lines=15> */
.L_x_23:


//--------------------- .nv.shared.reserved.0     --------------------------
	.section	.nv.shared.reserved.0,"aw",@nobits
	.weak		__nv_reservedSMEM_offset_0_alias
	.size		__nv_reservedSMEM_offset_0_alias, 0, 64
	.other		__nv_reservedSMEM_offset_0_alias,@"STO_CUDA_RESERVED_SHARED STV_DEFAULT"
__nv_reservedSMEM_offset_0_alias:
	.zero		0
	.zero		64


//--------------------- .nv.constant0._Z18gpu_fast_page_hashP9page_dataP9page_hashii --------------------------
	.section	.nv.constant0._Z18gpu_fast_page_hashP9page_dataP9page_hashii,"a",@progbits
	.sectionflags	@""
	.align	4
.nv.constant0._Z18gpu_fast_page_hashP9page_dataP9page_hashii:
	.zero		920


//--------------------- .nv.constant0._Z14compare_hashesP9page_hashS0_P7matchedii --------------------------
	.section	.nv.constant0._Z14compare_hashesP9page_hashS0_P7matchedii,"a",@progbits
	.sectionflags	@""
	.align	4
.nv.constant0._Z14compare_hashesP9page_hashS0_P7matchedii:
	.zero		928


//--------------------- .nv.constant0._Z5radixP9page_hashPiS1_ii --------------------------
	.section	.nv.constant0._Z5radixP9page_hashPiS1_ii,"a",@progbits
	.sectionflags	@""
	.align	4
.nv.constant0._Z5radixP9page_hashPiS1_ii:
	.zero		928


//--------------------- .nv.constant0._Z7addrankPiS_ii --------------------------
	.section	.nv.constant0._Z7addrankPiS_ii,"a",@progbits
	.sectionflags	@""
	.align	4
.nv.constant0._Z7addrankPiS_ii:
	.zero		920


//--------------------- .nv.constant0._Z9writebackP9page_hashS0_i --------------------------
	.section	.nv.constant0._Z9writebackP9page_hashS0_i,"a",@progbits
	.sectionflags	@""
	.align	4
.nv.constant0._Z9writebackP9page_hashS0_i:
	.zero		916


//--------------------- .nv.constant0._Z9prefixSumPiS_S_S_ii --------------------------
	.section	.nv.constant0._Z9prefixSumPiS_S_S_ii,"a",@progbits
	.sectionflags	@""
	.align	4
.nv.constant0._Z9prefixSumPiS_S_S_ii:
	.zero		936


//--------------------- .nv.constant0._Z8exchangeP9page_hashPiS1_iS0_i --------------------------
	.section	.nv.constant0._Z8exchangeP9page_hashPiS1_iS0_i,"a",@progbits
	.sectionflags	@""
	.align	4
.nv.constant0._Z8exchangeP9page_hashPiS1_iS0_i:
	.zero		940


//--------------------- SYMBOLS --------------------------

	.type		.nv.reservedSmem.offset0,@object
	.size		.nv.reservedSmem.offset0,0x4
